	.target	sm_90a

	.elftype	@"ET_EXEC"


//--------------------- .note.nv.tkinfo           --------------------------
	.section	.note.nv.tkinfo,"",@"SHT_NOTE"
	.sectionflags	@"SHF_NOTE_NV_TKINFO"
	.tkinfo
        /*0018*/ 	.word	0x00000002
        /*0030*/ 	.string	""
        /*0030*/ 	.string	"ptxas"
        /*0030*/ 	.string	"Cuda compilation tools, release 13.0, V13.0.88"
        /*0030*/ 	.string	"Build cuda_13.0.r13.0/compiler.36424714_0"
        /*0030*/ 	.string	"-arch sm_90a -m 64 "



//--------------------- .note.nv.cuinfo           --------------------------
	.section	.note.nv.cuinfo,"",@"SHT_NOTE"
	.sectionflags	@"SHF_NOTE_NV_CUINFO"
        /*0018*/ 	.short	0x0002
        /*001a*/ 	.short	0x005a
        /*001c*/ 	.short	0x0082
	.zero		2


//--------------------- .nv.info                  --------------------------
	.section	.nv.info,"",@"SHT_CUDA_INFO"
	.align	4


	//----- nvinfo : EIATTR_REGCOUNT
	.align		4
        /*0000*/ 	.byte	0x04, 0x2f
        /*0002*/ 	.short	(.L_12 - .L_11)
	.align		4
.L_11:
        /*0004*/ 	.word	index@(_ZN7cutlass13device_kernelINS_4gemm6kernel13GemmUniversalIN4cute5tupleIJiiiiEEENS1_10collective13CollectiveMmaINS1_37MainloopSm90TmaGmmaWarpSpecializedFP8ILi9ENS5_IJNS4_1CILi2EEENSA_ILi4EEENSA_ILi1EEEEEENS1_35KernelTmaWarpSpecializedCooperativeEEENS5_IJNSA_ILi128EEENSA_ILi64EEESH_EEENS_12float_e5m2_tENS5_IJlSD_lEEESK_SL_NS4_8TiledMMAINS4_8MMA_AtomIJNS4_4SM904GMMA30MMA_64x64x32_F32E5M2E5M2_SS_TNILNSP_7ScaleInE1ELSR_1EEEEEENS4_6LayoutINS5_IJSB_SD_SD_EEENS5_IJSD_NSA_ILi0EEESW_EEEEENS5_IJNS4_10UnderscoreESZ_SZ_EEEEENS4_23SM90_TMA_LOAD_MULTICASTENS4_14ComposedLayoutINS4_7SwizzleILi3ELi4ELi3EEENS4_18smem_ptr_flag_bitsILi8EEENSU_INS5_IJNSA_ILi8EEESH_EEENS5_IJSH_SD_EEEEEEEvNS4_8identityES12_S1C_vS1D_EENS_8epilogue10collective6detail29Sm90TmaWarpSpecializedAdapterINS1G_15DefaultEpilogueISK_SL_SL_NS1F_6thread17LinearCombinationISK_Li1EffLNS1K_9ScaleType4KindE0ELNS_15FloatRoundStyleE2ESK_EENS1_15EpilogueDefaultEEEEEvvEEEEvNT_6ParamsE)
        /*0008*/ 	.word	0x000000a8


	//----- nvinfo : EIATTR_FRAME_SIZE
	.align		4
.L_12:
        /*000c*/ 	.byte	0x04, 0x11
        /*000e*/ 	.short	(.L_14 - .L_13)
	.align		4
.L_13:
        /*0010*/ 	.word	index@(_ZN7cutlass13device_kernelINS_4gemm6kernel13GemmUniversalIN4cute5tupleIJiiiiEEENS1_10collective13CollectiveMmaINS1_37MainloopSm90TmaGmmaWarpSpecializedFP8ILi9ENS5_IJNS4_1CILi2EEENSA_ILi4EEENSA_ILi1EEEEEENS1_35KernelTmaWarpSpecializedCooperativeEEENS5_IJNSA_ILi128EEENSA_ILi64EEESH_EEENS_12float_e5m2_tENS5_IJlSD_lEEESK_SL_NS4_8TiledMMAINS4_8MMA_AtomIJNS4_4SM904GMMA30MMA_64x64x32_F32E5M2E5M2_SS_TNILNSP_7ScaleInE1ELSR_1EEEEEENS4_6LayoutINS5_IJSB_SD_SD_EEENS5_IJSD_NSA_ILi0EEESW_EEEEENS5_IJNS4_10UnderscoreESZ_SZ_EEEEENS4_23SM90_TMA_LOAD_MULTICASTENS4_14ComposedLayoutINS4_7SwizzleILi3ELi4ELi3EEENS4_18smem_ptr_flag_bitsILi8EEENSU_INS5_IJNSA_ILi8EEESH_EEENS5_IJSH_SD_EEEEEEEvNS4_8identityES12_S1C_vS1D_EENS_8epilogue10collective6detail29Sm90TmaWarpSpecializedAdapterINS1G_15DefaultEpilogueISK_SL_SL_NS1F_6thread17LinearCombinationISK_Li1EffLNS1K_9ScaleType4KindE0ELNS_15FloatRoundStyleE2ESK_EENS1_15EpilogueDefaultEEEEEvvEEEEvNT_6ParamsE)
        /*0014*/ 	.word	0x00000000


	//----- nvinfo : EIATTR_MIN_STACK_SIZE
	.align		4
.L_14:
        /*0018*/ 	.byte	0x04, 0x12
        /*001a*/ 	.short	(.L_16 - .L_15)
	.align		4
.L_15:
        /*001c*/ 	.word	index@(_ZN7cutlass13device_kernelINS_4gemm6kernel13GemmUniversalIN4cute5tupleIJiiiiEEENS1_10collective13CollectiveMmaINS1_37MainloopSm90TmaGmmaWarpSpecializedFP8ILi9ENS5_IJNS4_1CILi2EEENSA_ILi4EEENSA_ILi1EEEEEENS1_35KernelTmaWarpSpecializedCooperativeEEENS5_IJNSA_ILi128EEENSA_ILi64EEESH_EEENS_12float_e5m2_tENS5_IJlSD_lEEESK_SL_NS4_8TiledMMAINS4_8MMA_AtomIJNS4_4SM904GMMA30MMA_64x64x32_F32E5M2E5M2_SS_TNILNSP_7ScaleInE1ELSR_1EEEEEENS4_6LayoutINS5_IJSB_SD_SD_EEENS5_IJSD_NSA_ILi0EEESW_EEEEENS5_IJNS4_10UnderscoreESZ_SZ_EEEEENS4_23SM90_TMA_LOAD_MULTICASTENS4_14ComposedLayoutINS4_7SwizzleILi3ELi4ELi3EEENS4_18smem_ptr_flag_bitsILi8EEENSU_INS5_IJNSA_ILi8EEESH_EEENS5_IJSH_SD_EEEEEEEvNS4_8identityES12_S1C_vS1D_EENS_8epilogue10collective6detail29Sm90TmaWarpSpecializedAdapterINS1G_15DefaultEpilogueISK_SL_SL_NS1F_6thread17LinearCombinationISK_Li1EffLNS1K_9ScaleType4KindE0ELNS_15FloatRoundStyleE2ESK_EENS1_15EpilogueDefaultEEEEEvvEEEEvNT_6ParamsE)
        /*0020*/ 	.word	0x00000000
.L_16:


//--------------------- .nv.compat                --------------------------
	.section	.nv.compat,"",@"SHT_CUDA_COMPAT_INFO"
	.align	4
        /*0000*/ 	.byte	0x02, 0x09, 0x01, 0x00, 0x02, 0x02, 0x04, 0x00, 0x02, 0x05, 0x05, 0x00, 0x03, 0x07, 0x01, 0x01
        /*0010*/ 	.byte	0x02, 0x03, 0x01, 0x00, 0x02, 0x06, 0x01, 0x00, 0x04, 0x0b, 0x08, 0x00, 0x00, 0x00, 0x00, 0x00
        /*0020*/ 	.byte	0x00, 0x00, 0x00, 0x00


//--------------------- .nv.info._ZN7cutlass13device_kernelINS_4gemm6kernel13GemmUniversalIN4cute5tupleIJiiiiEEENS1_10collective13CollectiveMmaINS1_37MainloopSm90TmaGmmaWarpSpecializedFP8ILi9ENS5_IJNS4_1CILi2EEENSA_ILi4EEENSA_ILi1EEEEEENS1_35KernelTmaWarpSpecializedCooperativeEEENS5_IJNSA_ILi128EEENSA_ILi64EEESH_EEENS_12float_e5m2_tENS5_IJlSD_lEEESK_SL_NS4_8TiledMMAINS4_8MMA_AtomIJNS4_4SM904GMMA30MMA_64x64x32_F32E5M2E5M2_SS_TNILNSP_7ScaleInE1ELSR_1EEEEEENS4_6LayoutINS5_IJSB_SD_SD_EEENS5_IJSD_NSA_ILi0EEESW_EEEEENS5_IJNS4_10UnderscoreESZ_SZ_EEEEENS4_23SM90_TMA_LOAD_MULTICASTENS4_14ComposedLayoutINS4_7SwizzleILi3ELi4ELi3EEENS4_18smem_ptr_flag_bitsILi8EEENSU_INS5_IJNSA_ILi8EEESH_EEENS5_IJSH_SD_EEEEEEEvNS4_8identityES12_S1C_vS1D_EENS_8epilogue10collective6detail29Sm90TmaWarpSpecializedAdapterINS1G_15DefaultEpilogueISK_SL_SL_NS1F_6thread17LinearCombinationISK_Li1EffLNS1K_9ScaleType4KindE0ELNS_15FloatRoundStyleE2ESK_EENS1_15EpilogueDefaultEEEEEvvEEEEvNT_6ParamsE --------------------------
	.section	.nv.info._ZN7cutlass13device_kernelINS_4gemm6kernel13GemmUniversalIN4cute5tupleIJiiiiEEENS1_10collective13CollectiveMmaINS1_37MainloopSm90TmaGmmaWarpSpecializedFP8ILi9ENS5_IJNS4_1CILi2EEENSA_ILi4EEENSA_ILi1EEEEEENS1_35KernelTmaWarpSpecializedCooperativeEEENS5_IJNSA_ILi128EEENSA_ILi64EEESH_EEENS_12float_e5m2_tENS5_IJlSD_lEEESK_SL_NS4_8TiledMMAINS4_8MMA_AtomIJNS4_4SM904GMMA30MMA_64x64x32_F32E5M2E5M2_SS_TNILNSP_7ScaleInE1ELSR_1EEEEEENS4_6LayoutINS5_IJSB_SD_SD_EEENS5_IJSD_NSA_ILi0EEESW_EEEEENS5_IJNS4_10UnderscoreESZ_SZ_EEEEENS4_23SM90_TMA_LOAD_MULTICASTENS4_14ComposedLayoutINS4_7SwizzleILi3ELi4ELi3EEENS4_18smem_ptr_flag_bitsILi8EEENSU_INS5_IJNSA_ILi8EEESH_EEENS5_IJSH_SD_EEEEEEEvNS4_8identityES12_S1C_vS1D_EENS_8epilogue10collective6detail29Sm90TmaWarpSpecializedAdapterINS1G_15DefaultEpilogueISK_SL_SL_NS1F_6thread17LinearCombinationISK_Li1EffLNS1K_9ScaleType4KindE0ELNS_15FloatRoundStyleE2ESK_EENS1_15EpilogueDefaultEEEEEvvEEEEvNT_6ParamsE,"",@"SHT_CUDA_INFO"
	.sectionflags	@""
	.align	4


	//----- nvinfo : EIATTR_CUDA_API_VERSION
	.align		4
        /*0000*/ 	.byte	0x04, 0x37
        /*0002*/ 	.short	(.L_18 - .L_17)
.L_17:
        /*0004*/ 	.word	0x00000082


	//----- nvinfo : EIATTR_KPARAM_INFO
	.align		4
.L_18:
        /*0008*/ 	.byte	0x04, 0x17
        /*000a*/ 	.short	(.L_20 - .L_19)
.L_19:
        /*000c*/ 	.word	0x00000000
        /*0010*/ 	.short	0x0000
        /*0012*/ 	.short	0x0070
        /*0014*/ 	.byte	0x00, 0xf0, 0x01, 0x10


	//----- nvinfo : EIATTR_SPARSE_MMA_MASK
	.align		4
.L_20:
        /*0018*/ 	.byte	0x03, 0x50
        /*001a*/ 	.short	0x0000


	//----- nvinfo : EIATTR_MAXREG_COUNT
	.align		4
        /*001c*/ 	.byte	0x03, 0x1b
        /*001e*/ 	.short	0x00a8


	//----- nvinfo : EIATTR_NUM_BARRIERS
	.align		4
        /*0020*/ 	.byte	0x02, 0x4c
        /*0022*/ 	.byte	0x01
	.zero		1


	//----- nvinfo : EIATTR_MERCURY_ISA_VERSION
	.align		4
        /*0024*/ 	.byte	0x03, 0x5f
        /*0026*/ 	.short	0x0101


	//----- nvinfo : EIATTR_INT_WARP_WIDE_INSTR_OFFSETS
	.align		4
        /*0028*/ 	.byte	0x04, 0x31
        /*002a*/ 	.short	(.L_22 - .L_21)


	//   ....[0]....
.L_21:
        /*002c*/ 	.word	0x00000540


	//   ....[1]....
        /*0030*/ 	.word	0x00000670


	//   ....[2]....
        /*0034*/ 	.word	0x00000750


	//----- nvinfo : EIATTR_COOP_GROUP_MASK_REGIDS
	.align		4
.L_22:
        /*0038*/ 	.byte	0x04, 0x29
        /*003a*/ 	.short	(.L_24 - .L_23)


	//   ....[0]....
.L_23:
        /*003c*/ 	.word	0xffffffff


	//   ....[1]....
        /*0040*/ 	.word	0xffffffff


	//   ....[2]....
        /*0044*/ 	.word	0xffffffff


	//   ....[3]....
        /*0048*/ 	.word	0xffffffff


	//   ....[4]....
        /*004c*/ 	.word	0xffffffff


	//   ....[5]....
        /*0050*/ 	.word	0xffffffff


	//----- nvinfo : EIATTR_COOP_GROUP_INSTR_OFFSETS
	.align		4
.L_24:
        /*0054*/ 	.byte	0x04, 0x28
        /*0056*/ 	.short	(.L_26 - .L_25)


	//   ....[0]....
.L_25:
        /*0058*/ 	.word	0x00000060


	//   ....[1]....
        /*005c*/ 	.word	0x00000070


	//   ....[2]....
        /*0060*/ 	.word	0x00000130


	//   ....[3]....
        /*0064*/ 	.word	0x000003a0


	//   ....[4]....
        /*0068*/ 	.word	0x000008c0


	//   ....[5]....
        /*006c*/ 	.word	0x00001330


	//----- nvinfo : EIATTR_REG_RECONFIG
	.align		4
.L_26:
        /*0070*/ 	.byte	0x01, 0x54
	.zero		2


	//----- nvinfo : EIATTR_MBARRIER_INSTR_OFFSETS
	.align		4
        /*0074*/ 	.byte	0x04, 0x39
        /*0076*/ 	.short	(.L_28 - .L_27)


	//   ....[0]....
.L_27:
        /*0078*/ 	.word	0x00000250
        /*007c*/ 	.word	0x000000ff
        /*0080*/ 	.word	0x00000000
        /*0084*/ 	.short	0x0100
        /*0086*/ 	.byte	0x08
	.zero		1


	//   ....[1]....
        /*0088*/ 	.word	0x00000260
        /*008c*/ 	.word	0x000000ff
        /*0090*/ 	.word	0x00000048
        /*0094*/ 	.short	0x0100
        /*0096*/ 	.byte	0x08
	.zero		1


	//   ....[2]....
        /*0098*/ 	.word	0x00000270
        /*009c*/ 	.word	0x000000ff
        /*00a0*/ 	.word	0x00000008
        /*00a4*/ 	.short	0x0100
        /*00a6*/ 	.byte	0x08
	.zero		1


	//   ....[3]....
        /*00a8*/ 	.word	0x00000280
        /*00ac*/ 	.word	0x000000ff
        /*00b0*/ 	.word	0x00000050
        /*00b4*/ 	.short	0x0100
        /*00b6*/ 	.byte	0x08
	.zero		1


	//   ....[4]....
        /*00b8*/ 	.word	0x00000290
        /*00bc*/ 	.word	0x000000ff
        /*00c0*/ 	.word	0x00000010
        /*00c4*/ 	.short	0x0100
        /*00c6*/ 	.byte	0x08
	.zero		1


	//   ....[5]....
        /*00c8*/ 	.word	0x000002a0
        /*00cc*/ 	.word	0x000000ff
        /*00d0*/ 	.word	0x00000058
        /*00d4*/ 	.short	0x0100
        /*00d6*/ 	.byte	0x08
	.zero		1


	//   ....[6]....
        /*00d8*/ 	.word	0x000002b0
        /*00dc*/ 	.word	0x000000ff
        /*00e0*/ 	.word	0x00000018
        /*00e4*/ 	.short	0x0100
        /*00e6*/ 	.byte	0x08
	.zero		1


	//   ....[7]....
        /*00e8*/ 	.word	0x000002c0
        /*00ec*/ 	.word	0x000000ff
        /*00f0*/ 	.word	0x00000060
        /*00f4*/ 	.short	0x0100
        /*00f6*/ 	.byte	0x08
	.zero		1


	//   ....[8]....
        /*00f8*/ 	.word	0x000002d0
        /*00fc*/ 	.word	0x000000ff
        /*0100*/ 	.word	0x00000020
        /*0104*/ 	.short	0x0100
        /*0106*/ 	.byte	0x08
	.zero		1


	//   ....[9]....
        /*0108*/ 	.word	0x000002e0
        /*010c*/ 	.word	0x000000ff
        /*0110*/ 	.word	0x00000068
        /*0114*/ 	.short	0x0100
        /*0116*/ 	.byte	0x08
	.zero		1


	//   ....[10]....
        /*0118*/ 	.word	0x000002f0
        /*011c*/ 	.word	0x000000ff
        /*0120*/ 	.word	0x00000028
        /*0124*/ 	.short	0x0100
        /*0126*/ 	.byte	0x08
	.zero		1


	//   ....[11]....
        /*0128*/ 	.word	0x00000300
        /*012c*/ 	.word	0x000000ff
        /*0130*/ 	.word	0x00000070
        /*0134*/ 	.short	0x0100
        /*0136*/ 	.byte	0x08
	.zero		1


	//   ....[12]....
        /*0138*/ 	.word	0x00000310
        /*013c*/ 	.word	0x000000ff
        /*0140*/ 	.word	0x00000030
        /*0144*/ 	.short	0x0100
        /*0146*/ 	.byte	0x08
	.zero		1


	//   ....[13]....
        /*0148*/ 	.word	0x00000320
        /*014c*/ 	.word	0x000000ff
        /*0150*/ 	.word	0x00000078
        /*0154*/ 	.short	0x0100
        /*0156*/ 	.byte	0x08
	.zero		1


	//   ....[14]....
        /*0158*/ 	.word	0x00000330
        /*015c*/ 	.word	0x000000ff
        /*0160*/ 	.word	0x00000038
        /*0164*/ 	.short	0x0100
        /*0166*/ 	.byte	0x08
	.zero		1


	//   ....[15]....
        /*0168*/ 	.word	0x00000340
        /*016c*/ 	.word	0x000000ff
        /*0170*/ 	.word	0x00000080
        /*0174*/ 	.short	0x0100
        /*0176*/ 	.byte	0x08
	.zero		1


	//   ....[16]....
        /*0178*/ 	.word	0x00000350
        /*017c*/ 	.word	0x000000ff
        /*0180*/ 	.word	0x00000040
        /*0184*/ 	.short	0x0100
        /*0186*/ 	.byte	0x08
	.zero		1


	//   ....[17]....
        /*0188*/ 	.word	0x00000360
        /*018c*/ 	.word	0x000000ff
        /*0190*/ 	.word	0x00000088
        /*0194*/ 	.short	0x0100
        /*0196*/ 	.byte	0x08
	.zero		1


	//   ....[18]....
        /*0198*/ 	.word	0x000007d0
        /*019c*/ 	.word	0x000000ff
        /*01a0*/ 	.word	0x000000a0
        /*01a4*/ 	.short	0x0100
        /*01a6*/ 	.byte	0x06
	.zero		1


	//   ....[19]....
        /*01a8*/ 	.word	0x00000860
        /*01ac*/ 	.word	0x000000ff
        /*01b0*/ 	.word	0x000000a8
        /*01b4*/ 	.short	0x0100
        /*01b6*/ 	.byte	0x06
	.zero		1


	//   ....[20]....
        /*01b8*/ 	.word	0x00001670
        /*01bc*/ 	.word	0x000000ff
        /*01c0*/ 	.word	0x00000000
        /*01c4*/ 	.short	0x010a
        /*01c6*/ 	.byte	0x06
	.zero		1


	//   ....[21]....
        /*01c8*/ 	.word	0x000016b0
        /*01cc*/ 	.word	0x000000ff
        /*01d0*/ 	.word	0x00000000
        /*01d4*/ 	.short	0x010a
        /*01d6*/ 	.byte	0x06
	.zero		1


	//   ....[22]....
        /*01d8*/ 	.word	0x00001db0
        /*01dc*/ 	.word	0x000000ff
        /*01e0*/ 	.word	0x00000000
        /*01e4*/ 	.short	0x010a
        /*01e6*/ 	.byte	0x0c
	.zero		1


	//   ....[23]....
        /*01e8*/ 	.word	0x00001df0
        /*01ec*/ 	.word	0x000000ff
        /*01f0*/ 	.word	0x00000000
        /*01f4*/ 	.short	0x010a
        /*01f6*/ 	.byte	0x0c
	.zero		1


	//   ....[24]....
        /*01f8*/ 	.word	0x000022e0
        /*01fc*/ 	.word	0x0000000a
        /*0200*/ 	.word	0x00000000
        /*0204*/ 	.short	0x0101
        /*0206*/ 	.byte	0x3f
	.zero		1


	//   ....[25]....
        /*0208*/ 	.word	0x00002780
        /*020c*/ 	.word	0x00000008
        /*0210*/ 	.word	0x00000000
        /*0214*/ 	.short	0x0101
        /*0216*/ 	.byte	0x3f
	.zero		1


	//   ....[26]....
        /*0218*/ 	.word	0x00006110
        /*021c*/ 	.word	0x00000014
        /*0220*/ 	.word	0x00000048
        /*0224*/ 	.short	0x010a
        /*0226*/ 	.byte	0x3f
	.zero		1


	//   ....[27]....
        /*0228*/ 	.word	0x000064b0
        /*022c*/ 	.word	0x00000008
        /*0230*/ 	.word	0x000000a8
        /*0234*/ 	.short	0x0101
        /*0236*/ 	.byte	0x3f
	.zero		1


	//   ....[28]....
        /*0238*/ 	.word	0x00006bd0
        /*023c*/ 	.word	0x00000006
        /*0240*/ 	.word	0x00000000
        /*0244*/ 	.short	0x010a
        /*0246*/ 	.byte	0x3f
	.zero		1


	//   ....[29]....
        /*0248*/ 	.word	0x00006c50
        /*024c*/ 	.word	0x00000007
        /*0250*/ 	.word	0x00000000
        /*0254*/ 	.short	0x010a
        /*0256*/ 	.byte	0x3f
	.zero		1


	//   ....[30]....
        /*0258*/ 	.word	0x00006ce0
        /*025c*/ 	.word	0x00000006
        /*0260*/ 	.word	0x00000000
        /*0264*/ 	.short	0x010a
        /*0266*/ 	.byte	0x3f
	.zero		1


	//   ....[31]....
        /*0268*/ 	.word	0x00006d70
        /*026c*/ 	.word	0x00000009
        /*0270*/ 	.word	0x00000000
        /*0274*/ 	.short	0x010a
        /*0276*/ 	.byte	0x3f
	.zero		1


	//   ....[32]....
        /*0278*/ 	.word	0x00006e00
        /*027c*/ 	.word	0x00000006
        /*0280*/ 	.word	0x00000000
        /*0284*/ 	.short	0x010a
        /*0286*/ 	.byte	0x3f
	.zero		1


	//   ....[33]....
        /*0288*/ 	.word	0x00006e90
        /*028c*/ 	.word	0x00000009
        /*0290*/ 	.word	0x00000000
        /*0294*/ 	.short	0x010a
        /*0296*/ 	.byte	0x3f
	.zero		1


	//   ....[34]....
        /*0298*/ 	.word	0x00006f20
        /*029c*/ 	.word	0x0000000a
        /*02a0*/ 	.word	0x00000000
        /*02a4*/ 	.short	0x010a
        /*02a6*/ 	.byte	0x3f
	.zero		1


	//   ....[35]....
        /*02a8*/ 	.word	0x00006fb0
        /*02ac*/ 	.word	0x0000000b
        /*02b0*/ 	.word	0x00000000
        /*02b4*/ 	.short	0x010a
        /*02b6*/ 	.byte	0x3f
	.zero		1


	//   ....[36]....
        /*02b8*/ 	.word	0x00007040
        /*02bc*/ 	.word	0x00000003
        /*02c0*/ 	.word	0x00000000
        /*02c4*/ 	.short	0x010a
        /*02c6*/ 	.byte	0x3f
	.zero		1


	//   ....[37]....
        /*02c8*/ 	.word	0x000070b0
        /*02cc*/ 	.word	0x00000009
        /*02d0*/ 	.word	0x00000000
        /*02d4*/ 	.short	0x010a
        /*02d6*/ 	.byte	0x3f
	.zero		1


	//   ....[38]....
        /*02d8*/ 	.word	0x00007110
        /*02dc*/ 	.word	0x0000000b
        /*02e0*/ 	.word	0x00000000
        /*02e4*/ 	.short	0x010a
        /*02e6*/ 	.byte	0x3f
	.zero		1


	//   ....[39]....
        /*02e8*/ 	.word	0x000071e0
        /*02ec*/ 	.word	0x00000014
        /*02f0*/ 	.word	0x00000048
        /*02f4*/ 	.short	0x010a
        /*02f6*/ 	.byte	0x3f
	.zero		1


	//   ....[40]....
        /*02f8*/ 	.word	0x000072b0
        /*02fc*/ 	.word	0x00000006
        /*0300*/ 	.word	0x00000000
        /*0304*/ 	.short	0x010a
        /*0306*/ 	.byte	0x3f
	.zero		1


	//   ....[41]....
        /*0308*/ 	.word	0x00007300
        /*030c*/ 	.word	0x00000007
        /*0310*/ 	.word	0x00000000
        /*0314*/ 	.short	0x010a
        /*0316*/ 	.byte	0x3f
	.zero		1


	//   ....[42]....
        /*0318*/ 	.word	0x00007350
        /*031c*/ 	.word	0x00000006
        /*0320*/ 	.word	0x00000000
        /*0324*/ 	.short	0x010a
        /*0326*/ 	.byte	0x3f
	.zero		1


	//   ....[43]....
        /*0328*/ 	.word	0x000073a0
        /*032c*/ 	.word	0x00000009
        /*0330*/ 	.word	0x00000000
        /*0334*/ 	.short	0x010a
        /*0336*/ 	.byte	0x3f
	.zero		1


	//   ....[44]....
        /*0338*/ 	.word	0x000073f0
        /*033c*/ 	.word	0x00000006
        /*0340*/ 	.word	0x00000000
        /*0344*/ 	.short	0x010a
        /*0346*/ 	.byte	0x3f
	.zero		1


	//   ....[45]....
        /*0348*/ 	.word	0x00007440
        /*034c*/ 	.word	0x00000009
        /*0350*/ 	.word	0x00000000
        /*0354*/ 	.short	0x010a
        /*0356*/ 	.byte	0x3f
	.zero		1


	//   ....[46]....
        /*0358*/ 	.word	0x00007490
        /*035c*/ 	.word	0x0000000a
        /*0360*/ 	.word	0x00000000
        /*0364*/ 	.short	0x010a
        /*0366*/ 	.byte	0x3f
	.zero		1


	//   ....[47]....
        /*0368*/ 	.word	0x000074e0
        /*036c*/ 	.word	0x0000000b
        /*0370*/ 	.word	0x00000000
        /*0374*/ 	.short	0x010a
        /*0376*/ 	.byte	0x3f
	.zero		1


	//----- nvinfo : EIATTR_NUM_MBARRIERS
	.align		4
.L_28:
        /*0378*/ 	.byte	0x03, 0x38
        /*037a*/ 	.short	0x0014


	//----- nvinfo : EIATTR_EXIT_INSTR_OFFSETS
	.align		4
        /*037c*/ 	.byte	0x04, 0x1c
        /*037e*/ 	.short	(.L_30 - .L_29)


	//   ....[0]....
.L_29:
        /*0380*/ 	.word	0x00000a20


	//   ....[1]....
        /*0384*/ 	.word	0x00001200


	//   ....[2]....
        /*0388*/ 	.word	0x00005750


	//   ....[3]....
        /*038c*/ 	.word	0x00005cb0


	//   ....[4]....
        /*0390*/ 	.word	0x00007090


	//----- nvinfo : EIATTR_MAX_THREADS
	.align		4
.L_30:
        /*0394*/ 	.byte	0x04, 0x05
        /*0396*/ 	.short	(.L_32 - .L_31)
.L_31:
        /*0398*/ 	.word	0x00000180
        /*039c*/ 	.word	0x00000001
        /*03a0*/ 	.word	0x00000001


	//----- nvinfo : EIATTR_CRS_STACK_SIZE
	.align		4
.L_32:
        /*03a4*/ 	.byte	0x04, 0x1e
        /*03a6*/ 	.short	(.L_34 - .L_33)
.L_33:
        /*03a8*/ 	.word	0x00000000


	//----- nvinfo : EIATTR_CBANK_PARAM_SIZE
	.align		4
.L_34:
        /*03ac*/ 	.byte	0x03, 0x19
        /*03ae*/ 	.short	0x0470


	//----- nvinfo : EIATTR_PARAM_CBANK
	.align		4
        /*03b0*/ 	.byte	0x04, 0x0a
        /*03b2*/ 	.short	(.L_36 - .L_35)
	.align		4
.L_35:
        /*03b4*/ 	.word	index@(.nv.constant0._ZN7cutlass13device_kernelINS_4gemm6kernel13GemmUniversalIN4cute5tupleIJiiiiEEENS1_10collective13CollectiveMmaINS1_37MainloopSm90TmaGmmaWarpSpecializedFP8ILi9ENS5_IJNS4_1CILi2EEENSA_ILi4EEENSA_ILi1EEEEEENS1_35KernelTmaWarpSpecializedCooperativeEEENS5_IJNSA_ILi128EEENSA_ILi64EEESH_EEENS_12float_e5m2_tENS5_IJlSD_lEEESK_SL_NS4_8TiledMMAINS4_8MMA_AtomIJNS4_4SM904GMMA30MMA_64x64x32_F32E5M2E5M2_SS_TNILNSP_7ScaleInE1ELSR_1EEEEEENS4_6LayoutINS5_IJSB_SD_SD_EEENS5_IJSD_NSA_ILi0EEESW_EEEEENS5_IJNS4_10UnderscoreESZ_SZ_EEEEENS4_23SM90_TMA_LOAD_MULTICASTENS4_14ComposedLayoutINS4_7SwizzleILi3ELi4ELi3EEENS4_18smem_ptr_flag_bitsILi8EEENSU_INS5_IJNSA_ILi8EEESH_EEENS5_IJSH_SD_EEEEEEEvNS4_8identityES12_S1C_vS1D_EENS_8epilogue10collective6detail29Sm90TmaWarpSpecializedAdapterINS1G_15DefaultEpilogueISK_SL_SL_NS1F_6thread17LinearCombinationISK_Li1EffLNS1K_9ScaleType4KindE0ELNS_15FloatRoundStyleE2ESK_EENS1_15EpilogueDefaultEEEEEvvEEEEvNT_6ParamsE)
        /*03b8*/ 	.short	0x0210
        /*03ba*/ 	.short	0x0470


	//----- nvinfo : EIATTR_SW_WAR
	.align		4
.L_36:
        /*03bc*/ 	.byte	0x04, 0x36
        /*03be*/ 	.short	(.L_38 - .L_37)
.L_37:
        /*03c0*/ 	.word	0x00000008
.L_38:


//--------------------- .nv.callgraph             --------------------------
	.section	.nv.callgraph,"",@"SHT_CUDA_CALLGRAPH"
	.align	4
	.sectionentsize	8
	.align		4
        /*0000*/ 	.word	0x00000000
	.align		4
        /*0004*/ 	.word	0xffffffff
	.align		4
        /*0008*/ 	.word	0x00000000
	.align		4
        /*000c*/ 	.word	0xfffffffe
	.align		4
        /*0010*/ 	.word	0x00000000
	.align		4
        /*0014*/ 	.word	0xfffffffd
	.align		4
        /*0018*/ 	.word	0x00000000
	.align		4
        /*001c*/ 	.word	0xfffffffc


//--------------------- .nv.constant4             --------------------------
	.section	.nv.constant4,"a",@progbits
	.align	8
	.align		8
.nv.constant4:
        /*0000*/ 	.dword	_ZN40_INTERNAL_aa9ed885_4_k_cu_7342b798_171524cuda3std3__45__cpo5beginE
	.align		8
        /*0008*/ 	.dword	_ZN40_INTERNAL_aa9ed885_4_k_cu_7342b798_171524cuda3std3__45__cpo3endE
	.align		8
        /*0010*/ 	.dword	_ZN40_INTERNAL_aa9ed885_4_k_cu_7342b798_171524cuda3std3__45__cpo6cbeginE
	.align		8
        /*0018*/ 	.dword	_ZN40_INTERNAL_aa9ed885_4_k_cu_7342b798_171524cuda3std3__45__cpo4cendE
	.align		8
        /*0020*/ 	.dword	_ZN40_INTERNAL_aa9ed885_4_k_cu_7342b798_171524cuda3std3__442_GLOBAL__N__aa9ed885_4_k_cu_7342b798_171526ignoreE
	.align		8
        /*0028*/ 	.dword	_ZN40_INTERNAL_aa9ed885_4_k_cu_7342b798_171524cuda3std3__419piecewise_constructE
	.align		8
        /*0030*/ 	.dword	_ZN40_INTERNAL_aa9ed885_4_k_cu_7342b798_171524cuda3std3__48in_placeE
	.align		8
        /*0038*/ 	.dword	_ZN40_INTERNAL_aa9ed885_4_k_cu_7342b798_171524cuda3std6ranges3__45__cpo4swapE
	.align		8
        /*0040*/ 	.dword	_ZN40_INTERNAL_aa9ed885_4_k_cu_7342b798_171524cuda3std6ranges3__45__cpo9iter_moveE
	.align		8
        /*0048*/ 	.dword	_ZN40_INTERNAL_aa9ed885_4_k_cu_7342b798_171524cute7productE
	.align		8
        /*0050*/ 	.dword	_ZN40_INTERNAL_aa9ed885_4_k_cu_7342b798_171524cute1_E


//--------------------- .text._ZN7cutlass13device_kernelINS_4gemm6kernel13GemmUniversalIN4cute5tupleIJiiiiEEENS1_10collective13CollectiveMmaINS1_37MainloopSm90TmaGmmaWarpSpecializedFP8ILi9ENS5_IJNS4_1CILi2EEENSA_ILi4EEENSA_ILi1EEEEEENS1_35KernelTmaWarpSpecializedCooperativeEEENS5_IJNSA_ILi128EEENSA_ILi64EEESH_EEENS_12float_e5m2_tENS5_IJlSD_lEEESK_SL_NS4_8TiledMMAINS4_8MMA_AtomIJNS4_4SM904GMMA30MMA_64x64x32_F32E5M2E5M2_SS_TNILNSP_7ScaleInE1ELSR_1EEEEEENS4_6LayoutINS5_IJSB_SD_SD_EEENS5_IJSD_NSA_ILi0EEESW_EEEEENS5_IJNS4_10UnderscoreESZ_SZ_EEEEENS4_23SM90_TMA_LOAD_MULTICASTENS4_14ComposedLayoutINS4_7SwizzleILi3ELi4ELi3EEENS4_18smem_ptr_flag_bitsILi8EEENSU_INS5_IJNSA_ILi8EEESH_EEENS5_IJSH_SD_EEEEEEEvNS4_8identityES12_S1C_vS1D_EENS_8epilogue10collective6detail29Sm90TmaWarpSpecializedAdapterINS1G_15DefaultEpilogueISK_SL_SL_NS1F_6thread17LinearCombinationISK_Li1EffLNS1K_9ScaleType4KindE0ELNS_15FloatRoundStyleE2ESK_EENS1_15EpilogueDefaultEEEEEvvEEEEvNT_6ParamsE --------------------------
	.section	.text._ZN7cutlass13device_kernelINS_4gemm6kernel13GemmUniversalIN4cute5tupleIJiiiiEEENS1_10collective13CollectiveMmaINS1_37MainloopSm90TmaGmmaWarpSpecializedFP8ILi9ENS5_IJNS4_1CILi2EEENSA_ILi4EEENSA_ILi1EEEEEENS1_35KernelTmaWarpSpecializedCooperativeEEENS5_IJNSA_ILi128EEENSA_ILi64EEESH_EEENS_12float_e5m2_tENS5_IJlSD_lEEESK_SL_NS4_8TiledMMAINS4_8MMA_AtomIJNS4_4SM904GMMA30MMA_64x64x32_F32E5M2E5M2_SS_TNILNSP_7ScaleInE1ELSR_1EEEEEENS4_6LayoutINS5_IJSB_SD_SD_EEENS5_IJSD_NSA_ILi0EEESW_EEEEENS5_IJNS4_10UnderscoreESZ_SZ_EEEEENS4_23SM90_TMA_LOAD_MULTICASTENS4_14ComposedLayoutINS4_7SwizzleILi3ELi4ELi3EEENS4_18smem_ptr_flag_bitsILi8EEENSU_INS5_IJNSA_ILi8EEESH_EEENS5_IJSH_SD_EEEEEEEvNS4_8identityES12_S1C_vS1D_EENS_8epilogue10collective6detail29Sm90TmaWarpSpecializedAdapterINS1G_15DefaultEpilogueISK_SL_SL_NS1F_6thread17LinearCombinationISK_Li1EffLNS1K_9ScaleType4KindE0ELNS_15FloatRoundStyleE2ESK_EENS1_15EpilogueDefaultEEEEEvvEEEEvNT_6ParamsE,"ax",@progbits
	.align	128
.text._ZN7cutlass13device_kernelINS_4gemm6kernel13GemmUniversalIN4cute5tupleIJiiiiEEENS1_10collective13CollectiveMmaINS1_37MainloopSm90TmaGmmaWarpSpecializedFP8ILi9ENS5_IJNS4_1CILi2EEENSA_ILi4EEENSA_ILi1EEEEEENS1_35KernelTmaWarpSpecializedCooperativeEEENS5_IJNSA_ILi128EEENSA_ILi64EEESH_EEENS_12float_e5m2_tENS5_IJlSD_lEEESK_SL_NS4_8TiledMMAINS4_8MMA_AtomIJNS4_4SM904GMMA30MMA_64x64x32_F32E5M2E5M2_SS_TNILNSP_7ScaleInE1ELSR_1EEEEEENS4_6LayoutINS5_IJSB_SD_SD_EEENS5_IJSD_NSA_ILi0EEESW_EEEEENS5_IJNS4_10UnderscoreESZ_SZ_EEEEENS4_23SM90_TMA_LOAD_MULTICASTENS4_14ComposedLayoutINS4_7SwizzleILi3ELi4ELi3EEENS4_18smem_ptr_flag_bitsILi8EEENSU_INS5_IJNSA_ILi8EEESH_EEENS5_IJSH_SD_EEEEEEEvNS4_8identityES12_S1C_vS1D_EENS_8epilogue10collective6detail29Sm90TmaWarpSpecializedAdapterINS1G_15DefaultEpilogueISK_SL_SL_NS1F_6thread17LinearCombinationISK_Li1EffLNS1K_9ScaleType4KindE0ELNS_15FloatRoundStyleE2ESK_EENS1_15EpilogueDefaultEEEEEvvEEEEvNT_6ParamsE:
        .type           _ZN7cutlass13device_kernelINS_4gemm6kernel13GemmUniversalIN4cute5tupleIJiiiiEEENS1_10collective13CollectiveMmaINS1_37MainloopSm90TmaGmmaWarpSpecializedFP8ILi9ENS5_IJNS4_1CILi2EEENSA_ILi4EEENSA_ILi1EEEEEENS1_35KernelTmaWarpSpecializedCooperativeEEENS5_IJNSA_ILi128EEENSA_ILi64EEESH_EEENS_12float_e5m2_tENS5_IJlSD_lEEESK_SL_NS4_8TiledMMAINS4_8MMA_AtomIJNS4_4SM904GMMA30MMA_64x64x32_F32E5M2E5M2_SS_TNILNSP_7ScaleInE1ELSR_1EEEEEENS4_6LayoutINS5_IJSB_SD_SD_EEENS5_IJSD_NSA_ILi0EEESW_EEEEENS5_IJNS4_10UnderscoreESZ_SZ_EEEEENS4_23SM90_TMA_LOAD_MULTICASTENS4_14ComposedLayoutINS4_7SwizzleILi3ELi4ELi3EEENS4_18smem_ptr_flag_bitsILi8EEENSU_INS5_IJNSA_ILi8EEESH_EEENS5_IJSH_SD_EEEEEEEvNS4_8identityES12_S1C_vS1D_EENS_8epilogue10collective6detail29Sm90TmaWarpSpecializedAdapterINS1G_15DefaultEpilogueISK_SL_SL_NS1F_6thread17LinearCombinationISK_Li1EffLNS1K_9ScaleType4KindE0ELNS_15FloatRoundStyleE2ESK_EENS1_15EpilogueDefaultEEEEEvvEEEEvNT_6ParamsE,@function
        .size           _ZN7cutlass13device_kernelINS_4gemm6kernel13GemmUniversalIN4cute5tupleIJiiiiEEENS1_10collective13CollectiveMmaINS1_37MainloopSm90TmaGmmaWarpSpecializedFP8ILi9ENS5_IJNS4_1CILi2EEENSA_ILi4EEENSA_ILi1EEEEEENS1_35KernelTmaWarpSpecializedCooperativeEEENS5_IJNSA_ILi128EEENSA_ILi64EEESH_EEENS_12float_e5m2_tENS5_IJlSD_lEEESK_SL_NS4_8TiledMMAINS4_8MMA_AtomIJNS4_4SM904GMMA30MMA_64x64x32_F32E5M2E5M2_SS_TNILNSP_7ScaleInE1ELSR_1EEEEEENS4_6LayoutINS5_IJSB_SD_SD_EEENS5_IJSD_NSA_ILi0EEESW_EEEEENS5_IJNS4_10UnderscoreESZ_SZ_EEEEENS4_23SM90_TMA_LOAD_MULTICASTENS4_14ComposedLayoutINS4_7SwizzleILi3ELi4ELi3EEENS4_18smem_ptr_flag_bitsILi8EEENSU_INS5_IJNSA_ILi8EEESH_EEENS5_IJSH_SD_EEEEEEEvNS4_8identityES12_S1C_vS1D_EENS_8epilogue10collective6detail29Sm90TmaWarpSpecializedAdapterINS1G_15DefaultEpilogueISK_SL_SL_NS1F_6thread17LinearCombinationISK_Li1EffLNS1K_9ScaleType4KindE0ELNS_15FloatRoundStyleE2ESK_EENS1_15EpilogueDefaultEEEEEvvEEEEvNT_6ParamsE,(.L_x_153 - _ZN7cutlass13device_kernelINS_4gemm6kernel13GemmUniversalIN4cute5tupleIJiiiiEEENS1_10collective13CollectiveMmaINS1_37MainloopSm90TmaGmmaWarpSpecializedFP8ILi9ENS5_IJNS4_1CILi2EEENSA_ILi4EEENSA_ILi1EEEEEENS1_35KernelTmaWarpSpecializedCooperativeEEENS5_IJNSA_ILi128EEENSA_ILi64EEESH_EEENS_12float_e5m2_tENS5_IJlSD_lEEESK_SL_NS4_8TiledMMAINS4_8MMA_AtomIJNS4_4SM904GMMA30MMA_64x64x32_F32E5M2E5M2_SS_TNILNSP_7ScaleInE1ELSR_1EEEEEENS4_6LayoutINS5_IJSB_SD_SD_EEENS5_IJSD_NSA_ILi0EEESW_EEEEENS5_IJNS4_10UnderscoreESZ_SZ_EEEEENS4_23SM90_TMA_LOAD_MULTICASTENS4_14ComposedLayoutINS4_7SwizzleILi3ELi4ELi3EEENS4_18smem_ptr_flag_bitsILi8EEENSU_INS5_IJNSA_ILi8EEESH_EEENS5_IJSH_SD_EEEEEEEvNS4_8identityES12_S1C_vS1D_EENS_8epilogue10collective6detail29Sm90TmaWarpSpecializedAdapterINS1G_15DefaultEpilogueISK_SL_SL_NS1F_6thread17LinearCombinationISK_Li1EffLNS1K_9ScaleType4KindE0ELNS_15FloatRoundStyleE2ESK_EENS1_15EpilogueDefaultEEEEEvvEEEEvNT_6ParamsE)
        .other          _ZN7cutlass13device_kernelINS_4gemm6kernel13GemmUniversalIN4cute5tupleIJiiiiEEENS1_10collective13CollectiveMmaINS1_37MainloopSm90TmaGmmaWarpSpecializedFP8ILi9ENS5_IJNS4_1CILi2EEENSA_ILi4EEENSA_ILi1EEEEEENS1_35KernelTmaWarpSpecializedCooperativeEEENS5_IJNSA_ILi128EEENSA_ILi64EEESH_EEENS_12float_e5m2_tENS5_IJlSD_lEEESK_SL_NS4_8TiledMMAINS4_8MMA_AtomIJNS4_4SM904GMMA30MMA_64x64x32_F32E5M2E5M2_SS_TNILNSP_7ScaleInE1ELSR_1EEEEEENS4_6LayoutINS5_IJSB_SD_SD_EEENS5_IJSD_NSA_ILi0EEESW_EEEEENS5_IJNS4_10UnderscoreESZ_SZ_EEEEENS4_23SM90_TMA_LOAD_MULTICASTENS4_14ComposedLayoutINS4_7SwizzleILi3ELi4ELi3EEENS4_18smem_ptr_flag_bitsILi8EEENSU_INS5_IJNSA_ILi8EEESH_EEENS5_IJSH_SD_EEEEEEEvNS4_8identityES12_S1C_vS1D_EENS_8epilogue10collective6detail29Sm90TmaWarpSpecializedAdapterINS1G_15DefaultEpilogueISK_SL_SL_NS1F_6thread17LinearCombinationISK_Li1EffLNS1K_9ScaleType4KindE0ELNS_15FloatRoundStyleE2ESK_EENS1_15EpilogueDefaultEEEEEvvEEEEvNT_6ParamsE,@"STO_CUDA_ENTRY STV_DEFAULT"
_ZN7cutlass13device_kernelINS_4gemm6kernel13GemmUniversalIN4cute5tupleIJiiiiEEENS1_10collective13CollectiveMmaINS1_37MainloopSm90TmaGmmaWarpSpecializedFP8ILi9ENS5_IJNS4_1CILi2EEENSA_ILi4EEENSA_ILi1EEEEEENS1_35KernelTmaWarpSpecializedCooperativeEEENS5_IJNSA_ILi128EEENSA_ILi64EEESH_EEENS_12float_e5m2_tENS5_IJlSD_lEEESK_SL_NS4_8TiledMMAINS4_8MMA_AtomIJNS4_4SM904GMMA30MMA_64x64x32_F32E5M2E5M2_SS_TNILNSP_7ScaleInE1ELSR_1EEEEEENS4_6LayoutINS5_IJSB_SD_SD_EEENS5_IJSD_NSA_ILi0EEESW_EEEEENS5_IJNS4_10UnderscoreESZ_SZ_EEEEENS4_23SM90_TMA_LOAD_MULTICASTENS4_14ComposedLayoutINS4_7SwizzleILi3ELi4ELi3EEENS4_18smem_ptr_flag_bitsILi8EEENSU_INS5_IJNSA_ILi8EEESH_EEENS5_IJSH_SD_EEEEEEEvNS4_8identityES12_S1C_vS1D_EENS_8epilogue10collective6detail29Sm90TmaWarpSpecializedAdapterINS1G_15DefaultEpilogueISK_SL_SL_NS1F_6thread17LinearCombinationISK_Li1EffLNS1K_9ScaleType4KindE0ELNS_15FloatRoundStyleE2ESK_EENS1_15EpilogueDefaultEEEEEvvEEEEvNT_6ParamsE:
[----:B------:R-:W-:Y:S01]  /*0000*/  LDC R1, c[0x0][0x28] ;  /* 0x00000a00ff017b82 */ /* 0x000fe20000000800 */
[----:B------:R-:W0:Y:S01]  /*0010*/  S2R R0, SR_TID.X ;  /* 0x0000000000007919 */ /* 0x000e220000002100 */
[----:B------:R-:W-:Y:S01]  /*0020*/  ELECT P0, URZ, PT ;  /* 0x00000000003f782f */ /* 0x000fe20003800000 */
[----:B------:R-:W-:Y:S01]  /*0030*/  BSSY B0, `(.L_x_0) ;  /* 0x000000f000007945 */ /* 0x000fe20003800000 */
[--C-:B0-----:R-:W-:Y:S02]  /*0040*/  SHF.R.U32.HI R2, RZ, 0x5, R0.reuse ;  /* 0x00000005ff027819 */ /* 0x101fe40000011600 */
[----:B------:R-:W-:-:S03]  /*0050*/  SHF.R.U32.HI R3, RZ, 0x7, R0 ;  /* 0x00000007ff037819 */ /* 0x000fc60000011600 */
[----:B------:R-:W0:Y:S04]  /*0060*/  SHFL.IDX PT, R7, R2, RZ, 0x1f ;  /* 0x00001fff02077589 */ /* 0x000e2800000e0000 */
[----:B------:R1:W2:Y:S01]  /*0070*/  SHFL.IDX PT, R4, R3, RZ, 0x1f ;  /* 0x00001fff03047589 */ /* 0x0002a200000e0000 */
[----:B0-----:R-:W-:-:S13]  /*0080*/  ISETP.NE.OR P0, PT, R7, RZ, !P0 ;  /* 0x000000ff0700720c */ /* 0x001fda0004705670 */
[----:B-12---:R-:W-:Y:S05]  /*0090*/  @P0 BRA `(.L_x_1) ;  /* 0x0000000000200947 */ /* 0x006fea0003800000 */
[----:B------:R-:W-:Y:S02]  /*00a0*/  ULDC.64 UR4, c[0x0][0x198] ;  /* 0x0000660000047ab9 */ /* 0x000fe40000000a00 */
[----:B------:R-:W-:Y:S02]  /*00b0*/  UIADD3 UR6, UP0, UR4, 0xf0, URZ ;  /* 0x000000f004067890 */ /* 0x000fe4000ff1e03f */
[----:B------:R-:W-:Y:S02]  /*00c0*/  UIADD3 UR4, UP1, UR4, 0x1f0, URZ ;  /* 0x000001f004047890 */ /* 0x000fe4000ff3e03f */
[----:B------:R-:W-:Y:S02]  /*00d0*/  UIADD3.X UR7, URZ, UR5, URZ, UP0, !UPT ;  /* 0x000000053f077290 */ /* 0x000fe400087fe43f */
[----:B------:R-:W-:-:S07]  /*00e0*/  UIADD3.X UR5, URZ, UR5, URZ, UP1, !UPT ;  /* 0x000000053f057290 */ /* 0x000fce0008ffe43f */
[----:B------:R0:W-:Y:S02]  /*00f0*/  UTMACCTL.PF [UR6] ;  /* 0x00000000060079b9 */ /* 0x0001e40008040000 */
[----:B------:R0:W-:Y:S02]  /*0100*/  UTMACCTL.PF [UR4] ;  /* 0x00000000040079b9 */ /* 0x0001e40008040000 */
[----:B0-----:R-:W-:Y:S01]  /*0110*/  NOP ;  /* 0x0000000000007918 */ /* 0x001fe20000000000 */
.L_x_1:
[----:B------:R-:W-:Y:S05]  /*0120*/  BSYNC B0 ;  /* 0x0000000000007941 */ /* 0x000fea0003800000 */
.L_x_0:
[----:B------:R-:W0:Y:S02]  /*0130*/  SHFL.IDX PT, R3, R2, RZ, 0x1f ;  /* 0x00001fff02037589 */ /* 0x000e2400000e0000 */
[----:B0-----:R-:W-:-:S13]  /*0140*/  ISETP.NE.AND P0, PT, R3, RZ, PT ;  /* 0x000000ff0300720c */ /* 0x001fda0003f05270 */
[----:B------:R-:W-:Y:S05]  /*0150*/  @P0 BRA `(.L_x_2) ;  /* 0x00000000008c0947 */ /* 0x000fea0003800000 */
[----:B------:R-:W-:Y:S01]  /*0160*/  ELECT P0, URZ, PT ;  /* 0x00000000003f782f */ /* 0x000fe20003800000 */
[----:B------:R-:W-:-:S12]  /*0170*/  BSSY B0, `(.L_x_2) ;  /* 0x0000021000007945 */ /* 0x000fd80003800000 */
[----:B------:R-:W-:Y:S05]  /*0180*/  @!P0 BRA `(.L_x_3) ;  /* 0x00000000007c8947 */ /* 0x000fea0003800000 */
[----:B------:R-:W0:Y:S01]  /*0190*/  S2UR UR8, SR_CgaCtaId ;  /* 0x00000000000879c3 */ /* 0x000e220000008800 */
[----:B------:R-:W-:Y:S01]  /*01a0*/  UMOV UR4, 0x400 ;  /* 0x0000040000047882 */ /* 0x000fe20000000000 */
[----:B------:R-:W-:Y:S01]  /*01b0*/  UMOV UR5, 0x1 ;  /* 0x0000000100057882 */ /* 0x000fe20000000000 */
[----:B------:R-:W-:Y:S02]  /*01c0*/  UMOV UR6, 0xa ;  /* 0x0000000a00067882 */ /* 0x000fe40000000000 */
[----:B------:R-:W-:-:S04]  /*01d0*/  UIADD3 UR6, -UR6, 0x100000, URZ ;  /* 0x0010000006067890 */ /* 0x000fc8000fffe13f */
[----:B------:R-:W-:Y:S02]  /*01e0*/  USHF.L.U32 UR7, UR6, 0xb, URZ ;  /* 0x0000000b06077899 */ /* 0x000fe4000800063f */
[----:B------:R-:W-:Y:S02]  /*01f0*/  USHF.L.U32 UR6, UR6, 0x1, URZ ;  /* 0x0000000106067899 */ /* 0x000fe4000800063f */
[----:B0-----:R-:W-:Y:S02]  /*0200*/  ULEA UR8, UR8, UR4, 0x18 ;  /* 0x0000000408087291 */ /* 0x001fe4000f8ec03f */
[----:B------:R-:W-:-:S04]  /*0210*/  UIADD3 UR4, -UR5, 0x100000, URZ ;  /* 0x0010000005047890 */ /* 0x000fc8000fffe13f */
[----:B------:R-:W-:Y:S02]  /*0220*/  USHF.L.U32 UR5, UR4, 0xb, URZ ;  /* 0x0000000b04057899 */ /* 0x000fe4000800063f */
[----:B------:R-:W-:Y:S01]  /*0230*/  USHF.L.U32 UR4, UR4, 0x1, URZ ;  /* 0x0000000104047899 */ /* 0x000fe2000800063f */
[----:B------:R-:W0:Y:S11]  /*0240*/  FENCE.VIEW.ASYNC.S ;  /* 0x00000000000073c6 */ /* 0x000e360000000000 */
[----:B0-----:R0:W1:Y:S01]  /*0250*/  SYNCS.EXCH.64 URZ, [UR8], UR4 ;  /* 0x00000004083f75b2 */ /* 0x0010620008000100 */
[----:B------:R0:W2:Y:S01]  /*0260*/  SYNCS.EXCH.64 URZ, [UR8+0x48], UR6 ;  /* 0x00004806083f75b2 */ /* 0x0000a20008000100 */
[----:B------:R0:W3:Y:S01]  /*0270*/  SYNCS.EXCH.64 URZ, [UR8+0x8], UR4 ;  /* 0x00000804083f75b2 */ /* 0x0000e20008000100 */
[----:B------:R0:W4:Y:S01]  /*0280*/  SYNCS.EXCH.64 URZ, [UR8+0x50], UR6 ;  /* 0x00005006083f75b2 */ /* 0x0001220008000100 */
[----:B------:R0:W0:Y:S01]  /*0290*/  SYNCS.EXCH.64 URZ, [UR8+0x10], UR4 ;  /* 0x00001004083f75b2 */ /* 0x0000220008000100 */
        /* <DEDUP_REMOVED lines=13> */
[----:B------:R-:W-:Y:S01]  /*0370*/  NOP ;  /* 0x0000000000007918 */ /* 0x000fe20000000000 */
.L_x_3:
[----:B0-----:R-:W-:Y:S05]  /*0380*/  BSYNC B0 ;  /* 0x0000000000007941 */ /* 0x001fea0003800000 */
.L_x_2:
[----:B------:R-:W-:Y:S01]  /*0390*/  SHF.R.S32.HI R5, RZ, 0x1f, R0 ;  /* 0x0000001fff057819 */ /* 0x000fe20000011400 */
[----:B------:R-:W0:Y:S01]  /*03a0*/  SHFL.IDX PT, R2, R2, RZ, 0x1f ;  /* 0x00001fff02027589 */ /* 0x000e2200000e0000 */
[----:B------:R-:W5:Y:S01]  /*03b0*/  S2UR UR8, SR_CTAID.X ;  /* 0x00000000000879c3 */ /* 0x000f620000002500 */
[----:B------:R-:W-:Y:S02]  /*03c0*/  ELECT P0, URZ, PT ;  /* 0x00000000003f782f */ /* 0x000fe40003800000 */
[----:B------:R-:W-:Y:S01]  /*03d0*/  LEA.HI R5, R5, R0, RZ, 0x7 ;  /* 0x0000000005057211 */ /* 0x000fe200078f38ff */
[----:B------:R-:W1:Y:S01]  /*03e0*/  S2R R8, SR_CTAID.Y ;  /* 0x0000000000087919 */ /* 0x000e620000002600 */
[----:B------:R-:W-:Y:S01]  /*03f0*/  ULDC UR4, c[0x0][0x150] ;  /* 0x0000540000047ab9 */ /* 0x000fe20000000800 */
[----:B------:R-:W-:Y:S01]  /*0400*/  VIADD R16, R4, 0xffffffff ;  /* 0xffffffff04107836 */ /* 0x000fe20000000000 */
[----:B------:R-:W-:Y:S01]  /*0410*/  LOP3.LUT R5, R5, 0xffffff80, RZ, 0xc0, !PT ;  /* 0xffffff8005057812 */ /* 0x000fe200078ec0ff */
[----:B------:R-:W-:Y:S01]  /*0420*/  NOP ;  /* 0x0000000000007918 */ /* 0x000fe20000000000 */
[----:B------:R-:W2:Y:S01]  /*0430*/  LDC R12, c[0x0][0x144] ;  /* 0x00005100ff0c7b82 */ /* 0x000ea20000000800 */
[----:B------:R-:W-:Y:S01]  /*0440*/  NOP ;  /* 0x0000000000007918 */ /* 0x000fe20000000000 */
[----:B------:R-:W-:Y:S01]  /*0450*/  ISETP.GE.U32.AND P6, PT, R16, 0x2, PT ;  /* 0x000000021000780c */ /* 0x000fe20003fc6070 */
[----:B------:R-:W-:Y:S01]  /*0460*/  IMAD.IADD R5, R0, 0x1, -R5 ;  /* 0x0000000100057824 */ /* 0x000fe200078e0a05 */
[----:B------:R-:W-:-:S04]  /*0470*/  ISETP.NE.AND P3, PT, R4, RZ, PT ;  /* 0x000000ff0400720c */ /* 0x000fc80003f65270 */
[----:B------:R-:W-:Y:S01]  /*0480*/  SHF.R.S32.HI R6, RZ, 0x1f, R5 ;  /* 0x0000001fff067819 */ /* 0x000fe20000011405 */
[----:B------:R-:W3:Y:S03]  /*0490*/  LDC R14, c[0x0][0x140] ;  /* 0x00005000ff0e7b82 */ /* 0x000ee60000000800 */
[----:B------:R-:W-:Y:S02]  /*04a0*/  LEA.HI R6, R6, R5, RZ, 0x3 ;  /* 0x0000000506067211 */ /* 0x000fe400078f18ff */
[----:B0-----:R-:W-:Y:S02]  /*04b0*/  ISETP.NE.OR P0, PT, R2, RZ, !P0 ;  /* 0x000000ff0200720c */ /* 0x001fe40004705670 */
[--C-:B------:R-:W-:Y:S02]  /*04c0*/  SHF.R.S32.HI R2, RZ, 0x3, R6.reuse ;  /* 0x00000003ff027819 */ /* 0x100fe40000011406 */
[----:B------:R-:W-:-:S02]  /*04d0*/  SHF.R.S32.HI R11, RZ, 0x1f, R6 ;  /* 0x0000001fff0b7819 */ /* 0x000fc40000011406 */
[----:B------:R-:W-:Y:S02]  /*04e0*/  SHF.R.S32.HI R6, RZ, 0x1f, R3 ;  /* 0x0000001fff067819 */ /* 0x000fe40000011403 */
[----:B-----5:R-:W-:Y:S02]  /*04f0*/  I2FP.F32.U32 R10, UR8 ;  /* 0x00000008000a7c45 */ /* 0x020fe40008201000 */
[----:B------:R-:W-:Y:S02]  /*0500*/  LEA.HI R11, R11, R2, RZ, 0x2 ;  /* 0x000000020b0b7211 */ /* 0x000fe400078f10ff */
[----:B------:R-:W-:Y:S01]  /*0510*/  LEA.HI R6, R6, R3, RZ, 0x2 ;  /* 0x0000000306067211 */ /* 0x000fe200078f10ff */
[----:B------:R-:W-:Y:S01]  /*0520*/  FMUL R10, R10, UR4 ;  /* 0x000000040a0a7c20 */ /* 0x000fe20008400000 */
[----:B------:R-:W-:Y:S01]  /*0530*/  LOP3.LUT R11, R11, 0xfffffffc, RZ, 0xc0, !PT ;  /* 0xfffffffc0b0b7812 */ /* 0x000fe200078ec0ff */
[----:B------:R-:W-:Y:S01]  /*0540*/  VOTEU.ALL UP0, P0 ;  /* 0x00000000003f7886 */ /* 0x000fe20000000000 */
[----:B------:R-:W-:Y:S01]  /*0550*/  LOP3.LUT R6, R6, 0x3ffffffc, RZ, 0xc0, !PT ;  /* 0x3ffffffc06067812 */ /* 0x000fe200078ec0ff */
[----:B------:R-:W-:Y:S01]  /*0560*/  ULDC UR4, c[0x0][0x154] ;  /* 0x0000550000047ab9 */ /* 0x000fe20000000800 */
[----:B-1----:R-:W-:Y:S01]  /*0570*/  I2FP.F32.U32 R13, R8 ;  /* 0x00000008000d7245 */ /* 0x002fe20000201000 */
[----:B------:R-:W0:Y:S01]  /*0580*/  F2I.U32.TRUNC.NTZ R10, R10 ;  /* 0x0000000a000a7305 */ /* 0x000e22000020f000 */
[----:B------:R-:W-:Y:S01]  /*0590*/  IMAD.IADD R11, R2, 0x1, -R11 ;  /* 0x00000001020b7824 */ /* 0x000fe200078e0a0b */
[----:B------:R-:W1:Y:S01]  /*05a0*/  @!UP0 S2UR UR7, SR_CgaCtaId ;  /* 0x00000000000789c3 */ /* 0x000e620000008800 */
[----:B------:R-:W-:-:S02]  /*05b0*/  IMAD.IADD R6, R3, 0x1, -R6 ;  /* 0x0000000103067824 */ /* 0x000fc400078e0a06 */
[----:B------:R-:W-:Y:S01]  /*05c0*/  FMUL R13, R13, UR4 ;  /* 0x000000040d0d7c20 */ /* 0x000fe20008400000 */
[----:B------:R-:W-:Y:S01]  /*05d0*/  UMOV UR4, 0x20 ;  /* 0x0000002000047882 */ /* 0x000fe20000000000 */
[----:B------:R-:W-:Y:S01]  /*05e0*/  @!UP0 UMOV UR6, 0x400 ;  /* 0x0000040000068882 */ /* 0x000fe20000000000 */
[----:B------:R-:W-:Y:S01]  /*05f0*/  IMAD R6, R6, 0x4, R11 ;  /* 0x0000000406067824 */ /* 0x000fe200078e020b */
[----:B------:R-:W-:-:S04]  /*0600*/  @!UP0 UIADD3 UR4, -UR4, 0x100000, URZ ;  /* 0x0010000004048890 */ /* 0x000fc8000fffe13f */
[----:B------:R-:W-:Y:S02]  /*0610*/  @!UP0 USHF.L.U32 UR5, UR4, 0xb, URZ ;  /* 0x0000000b04058899 */ /* 0x000fe4000800063f */
[----:B------:R-:W-:Y:S01]  /*0620*/  @!UP0 USHF.L.U32 UR4, UR4, 0x1, URZ ;  /* 0x0000000104048899 */ /* 0x000fe2000800063f */
[----:B---3--:R-:W-:Y:S01]  /*0630*/  ISETP.EQ.U32.AND P2, PT, R14, 0x1, PT ;  /* 0x000000010e00780c */ /* 0x008fe20003f42070 */
[----:B------:R-:W3:Y:S01]  /*0640*/  LDC R11, c[0x0][0x148] ;  /* 0x00005200ff0b7b82 */ /* 0x000ee20000000800 */
[----:B------:R-:W5:Y:S01]  /*0650*/  F2I.U32.TRUNC.NTZ R13, R13 ;  /* 0x0000000d000d7305 */ /* 0x000f62000020f000 */
[----:B------:R-:W-:Y:S01]  /*0660*/  LEA.HI R2, R6, R6, RZ, 0x1 ;  /* 0x0000000606027211 */ /* 0x000fe200078f08ff */
[----:B------:R-:W-:Y:S01]  /*0670*/  VOTEU.ALL UP1, P0 ;  /* 0x00000000003f7886 */ /* 0x000fe20000020000 */
[----:B0-----:R-:W-:Y:S02]  /*0680*/  IMAD.MOV R15, RZ, RZ, -R10 ;  /* 0x000000ffff0f7224 */ /* 0x001fe400078e0a0a */
[----:B------:R-:W-:-:S02]  /*0690*/  LOP3.LUT R3, R2, 0xfffffffe, RZ, 0xc0, !PT ;  /* 0xfffffffe02037812 */ /* 0x000fc400078ec0ff */
[----:B------:R-:W-:Y:S01]  /*06a0*/  SHF.R.S32.HI R2, RZ, 0x1f, R7 ;  /* 0x0000001fff027819 */ /* 0x000fe20000011407 */
[----:B--2---:R-:W-:Y:S02]  /*06b0*/  IMAD R10, R12, R15, UR8 ;  /* 0x000000080c0a7e24 */ /* 0x004fe4000f8e020f */
[----:B------:R-:W-:Y:S01]  /*06c0*/  IMAD.IADD R3, R6, 0x1, -R3 ;  /* 0x0000000106037824 */ /* 0x000fe200078e0a03 */
[----:B------:R-:W-:-:S04]  /*06d0*/  LEA.HI R2, R2, R7, RZ, 0x2 ;  /* 0x0000000702027211 */ /* 0x000fc800078f10ff */
[----:B------:R-:W-:Y:S01]  /*06e0*/  ISETP.NE.AND P4, PT, R3, R10, PT ;  /* 0x0000000a0300720c */ /* 0x000fe20003f85270 */
[----:B------:R-:W-:Y:S01]  /*06f0*/  IMAD.SHL.U32 R3, R6, 0x4, RZ ;  /* 0x0000000406037824 */ /* 0x000fe200078e00ff */
[----:B------:R-:W-:Y:S01]  /*0700*/  LOP3.LUT R2, R2, 0xfffffffc, RZ, 0xc0, !PT ;  /* 0xfffffffc02027812 */ /* 0x000fe200078ec0ff */
[----:B-----5:R-:W-:Y:S01]  /*0710*/  IMAD.MOV R20, RZ, RZ, -R13 ;  /* 0x000000ffff147224 */ /* 0x020fe200078e0a0d */
[----:B-1----:R-:W-:Y:S02]  /*0720*/  @!UP0 ULEA UR6, UR7, UR6, 0x18 ;  /* 0x0000000607068291 */ /* 0x002fe4000f8ec03f */
[----:B------:R-:W-:Y:S01]  /*0730*/  LOP3.LUT R3, R6, 0xc, R3, 0x78, !PT ;  /* 0x0000000c06037812 */ /* 0x000fe200078e7803 */
[----:B------:R-:W-:Y:S01]  /*0740*/  IMAD.IADD R7, R7, 0x1, -R2 ;  /* 0x0000000107077824 */ /* 0x000fe200078e0a02 */
[----:B------:R-:W-:Y:S01]  /*0750*/  VOTEU.ALL UP0, P0 ;  /* 0x00000000003f7886 */ /* 0x000fe20000000000 */
[----:B---3--:R-:W-:Y:S01]  /*0760*/  IMAD R13, R11, R20, R8 ;  /* 0x000000140b0d7224 */ /* 0x008fe200078e0208 */
[----:B------:R-:W-:Y:S01]  /*0770*/  LOP3.LUT P0, RZ, R5, 0x7, RZ, 0xc0, !PT ;  /* 0x0000000705ff7812 */ /* 0x000fe2000780c0ff */
[----:B------:R-:W-:Y:S01]  /*0780*/  IMAD.MOV.U32 R6, RZ, RZ, 0x1 ;  /* 0x00000001ff067424 */ /* 0x000fe200078e00ff */
[----:B------:R-:W-:-:S02]  /*0790*/  ISETP.NE.AND P1, PT, R7, 0x3, PT ;  /* 0x000000030700780c */ /* 0x000fc40003f25270 */
[----:B------:R-:W-:Y:S02]  /*07a0*/  @P4 LEA.HI R2, R3, R3, RZ, 0x1 ;  /* 0x0000000303024211 */ /* 0x000fe400078f08ff */
[----:B------:R-:W-:Y:S01]  /*07b0*/  ISETP.EQ.OR P1, PT, R7, RZ, !P1 ;  /* 0x000000ff0700720c */ /* 0x000fe20004f22670 */
[----:B------:R-:W0:Y:S02]  /*07c0*/  FENCE.VIEW.ASYNC.S ;  /* 0x00000000000073c6 */ /* 0x000e240000000000 */
[----:B0-----:R0:W1:Y:S01]  /*07d0*/  @!UP0 SYNCS.EXCH.64 URZ, [UR6+0xa0], UR4 ;  /* 0x0000a004063f85b2 */ /* 0x0010620008000100 */
[----:B------:R-:W-:Y:S02]  /*07e0*/  @P4 SHF.R.S32.HI R2, RZ, 0x1, R2 ;  /* 0x00000001ff024819 */ /* 0x000fe40000011402 */
[----:B------:R-:W-:Y:S02]  /*07f0*/  ISETP.LT.U32.AND P0, PT, R3, 0x8, !P0 ;  /* 0x000000080300780c */ /* 0x000fe40004701070 */
[----:B------:R-:W-:-:S02]  /*0800*/  @P4 ISETP.NE.AND P5, PT, R2, R13, PT ;  /* 0x0000000d0200420c */ /* 0x000fc40003fa5270 */
[----:B------:R-:W-:Y:S02]  /*0810*/  ISETP.EQ.AND P1, PT, R4, RZ, P1 ;  /* 0x000000ff0400720c */ /* 0x000fe40000f22270 */
[----:B------:R-:W-:Y:S02]  /*0820*/  SEL R5, RZ, 0x1, !P0 ;  /* 0x00000001ff057807 */ /* 0x000fe40004000000 */
[----:B------:R-:W-:Y:S02]  /*0830*/  @P4 SEL R6, RZ, 0x1, P5 ;  /* 0x00000001ff064807 */ /* 0x000fe40002800000 */
[----:B------:R-:W-:Y:S02]  /*0840*/  SEL R2, RZ, 0x1, !P1 ;  /* 0x00000001ff027807 */ /* 0x000fe40004800000 */
[----:B------:R-:W-:Y:S01]  /*0850*/  LOP3.LUT R6, R6, R5, RZ, 0xc0, !PT ;  /* 0x0000000506067212 */ /* 0x000fe200078ec0ff */
[----:B------:R0:W2:Y:S01]  /*0860*/  @!UP1 SYNCS.EXCH.64 URZ, [UR6+0xa8], UR4 ;  /* 0x0000a804063f95b2 */ /* 0x0000a20008000100 */
[----:B------:R-:W-:Y:S01]  /*0870*/  SEL R2, R2, 0x2, P6 ;  /* 0x0000000202027807 */ /* 0x000fe20003000000 */
[----:B------:R-:W-:Y:S01]  /*0880*/  NOP ;  /* 0x0000000000007918 */ /* 0x000fe20000000000 */
[----:B------:R-:W-:Y:S05]  /*0890*/  @!P2 BRA `(.L_x_4) ;  /* 0x000000000008a947 */ /* 0x000fea0003800000 */
[----:B-12-4-:R-:W-:Y:S01]  /*08a0*/  UCGABAR_ARV ;  /* 0x00000000000079c7 */ /* 0x016fe20008000000 */
[----:B------:R-:W-:Y:S05]  /*08b0*/  BRA `(.L_x_5) ;  /* 0x0000000000047947 */ /* 0x000fea0003800000 */
.L_x_4:
[----:B-12-4-:R-:W-:Y:S01]  /*08c0*/  NOP ;  /* 0x0000000000007918 */ /* 0x016fe20000000000 */
.L_x_5:
[----:B------:R-:W1:Y:S01]  /*08d0*/  LDC R4, c[0x0][0x65c] ;  /* 0x00019700ff047b82 */ /* 0x000e620000000800 */
[----:B------:R-:W-:Y:S01]  /*08e0*/  IMAD.MOV.U32 R5, RZ, RZ, RZ ;  /* 0x000000ffff057224 */ /* 0x000fe200078e00ff */
[----:B-1----:R-:W-:Y:S01]  /*08f0*/  ISETP.NE.AND P4, PT, R4, 0x1, PT ;  /* 0x000000010400780c */ /* 0x002fe20003f85270 */
[----:B------:R-:W-:-:S12]  /*0900*/  IMAD.U32 R4, RZ, RZ, UR8 ;  /* 0x00000008ff047e24 */ /* 0x000fd8000f8e00ff */
[----:B------:R-:W1:Y:S01]  /*0910*/  @P4 LDC R15, c[0x0][0x10] ;  /* 0x00000400ff0f4b82 */ /* 0x000e620000000800 */
[----:B------:R-:W-:Y:S02]  /*0920*/  @P4 IMAD.MOV.U32 R9, RZ, RZ, RZ ;  /* 0x000000ffff094224 */ /* 0x000fe400078e00ff */
[----:B------:R-:W-:-:S05]  /*0930*/  @P4 IMAD.MOV.U32 R17, RZ, RZ, RZ ;  /* 0x000000ffff114224 */ /* 0x000fca00078e00ff */
[----:B------:R-:W2:Y:S01]  /*0940*/  @!P4 LDC R13, c[0x0][0xc] ;  /* 0x00000300ff0dcb82 */ /* 0x000ea20000000800 */
[----:B-1----:R-:W-:-:S04]  /*0950*/  @P4 IMAD.WIDE.U32 R14, R15, UR8, R8 ;  /* 0x000000080f0e4c25 */ /* 0x002fc8000f8e0008 */
[----:B--2---:R-:W-:-:S04]  /*0960*/  @!P4 IMAD.WIDE.U32 R12, R8, R13, R4 ;  /* 0x0000000d080cc225 */ /* 0x004fc800078e0004 */
[----:B------:R-:W-:Y:S02]  /*0970*/  @P4 IMAD.MOV.U32 R4, RZ, RZ, R14 ;  /* 0x000000ffff044224 */ /* 0x000fe400078e000e */
[----:B------:R-:W-:Y:S02]  /*0980*/  @P4 IMAD.IADD R5, R15, 0x1, R17 ;  /* 0x000000010f054824 */ /* 0x000fe400078e0211 */
[----:B------:R-:W-:Y:S02]  /*0990*/  @!P4 IMAD.MOV.U32 R4, RZ, RZ, R12 ;  /* 0x000000ffff04c224 */ /* 0x000fe400078e000c */
[----:B------:R-:W-:Y:S01]  /*09a0*/  @!P4 IMAD.MOV.U32 R5, RZ, RZ, R13 ;  /* 0x000000ffff05c224 */ /* 0x000fe200078e000d */
[----:B------:R-:W-:Y:S06]  /*09b0*/  @!P2 BRA `(.L_x_6) ;  /* 0x00000000000ca947 */ /* 0x000fec0003800000 */
[----:B------:R-:W-:Y:S01]  /*09c0*/  UCGABAR_WAIT ;  /* 0x0000000000007dc7 */ /* 0x000fe20008000000 */
[----:B------:R-:W-:Y:S01]  /*09d0*/  CCTL.IVALL ;  /* 0x00000000ff00798f */ /* 0x000fe20002000000 */
[----:B------:R-:W-:Y:S05]  /*09e0*/  BRA `(.L_x_7) ;  /* 0x0000000000047947 */ /* 0x000fea0003800000 */
.L_x_6:
[----:B------:R-:W-:Y:S06]  /*09f0*/  BAR.SYNC.DEFER_BLOCKING 0x0 ;  /* 0x0000000000007b1d */ /* 0x000fec0000010000 */
.L_x_7:
[----:B------:R-:W-:Y:S05]  /*0a00*/  @!P3 BRA `(.L_x_8) ;  /* 0x0000004c0054b947 */ /* 0x000fea0003800000 */
[----:B------:R-:W-:-:S13]  /*0a10*/  ISETP.GT.U32.AND P0, PT, R16, 0x1, PT ;  /* 0x000000011000780c */ /* 0x000fda0003f04070 */
[----:B0-----:R-:W-:Y:S05]  /*0a20*/  @P0 EXIT ;  /* 0x000000000000094d */ /* 0x001fea0003800000 */
[----:B------:R-:W-:Y:S01]  /*0a30*/  ULDC.64 UR4, c[0x0][0x650] ;  /* 0x0001940000047ab9 */ /* 0x000fe20000000a00 */
[----:B------:R-:W-:Y:S01]  /*0a40*/  PRMT R14, RZ, 0x7610, R14 ;  /* 0x00007610ff0e7816 */ /* 0x000fe2000000000e */
[----:B------:R-:W-:Y:S01]  /*0a50*/  IMAD.MOV.U32 R71, RZ, RZ, -0x1 ;  /* 0xffffffffff477424 */ /* 0x000fe200078e00ff */
[----:B------:R-:W-:Y:S01]  /*0a60*/  ISETP.GE.U32.AND P0, PT, R4, UR4, PT ;  /* 0x0000000404007c0c */ /* 0x000fe2000bf06070 */
[----:B------:R-:W-:Y:S02]  /*0a70*/  IMAD.MOV.U32 R15, RZ, RZ, -0x1 ;  /* 0xffffffffff0f7424 */ /* 0x000fe400078e00ff */
[----:B------:R-:W-:Y:S01]  /*0a80*/  IMAD.MOV.U32 R73, RZ, RZ, -0x1 ;  /* 0xffffffffff497424 */ /* 0x000fe200078e00ff */
[----:B------:R-:W-:-:S13]  /*0a90*/  ISETP.GE.U32.AND.EX P0, PT, R5, UR5, PT, P0 ;  /* 0x0000000505007c0c */ /* 0x000fda000bf06100 */
[----:B------:R-:W-:Y:S05]  /*0aa0*/  @P0 BRA `(.L_x_9) ;  /* 0x0000000400240947 */ /* 0x000fea0003800000 */
[----:B------:R-:W0:Y:S01]  /*0ab0*/  LDC.64 R22, c[0x0][0x628] ;  /* 0x00018a00ff167b82 */ /* 0x000e220000000a00 */
[----:B------:R-:W-:Y:S02]  /*0ac0*/  IMAD.MOV.U32 R12, RZ, RZ, R4 ;  /* 0x000000ffff0c7224 */ /* 0x000fe400078e0004 */
[----:B------:R-:W-:-:S05]  /*0ad0*/  IMAD.MOV.U32 R13, RZ, RZ, R5 ;  /* 0x000000ffff0d7224 */ /* 0x000fca00078e0005 */
[----:B------:R-:W1:Y:S08]  /*0ae0*/  LDC R18, c[0x0][0x630] ;  /* 0x00018c00ff127b82 */ /* 0x000e700000000800 */
[----:B------:R-:W2:Y:S01]  /*0af0*/  LDC.64 R24, c[0x0][0x620] ;  /* 0x00018800ff187b82 */ /* 0x000ea20000000a00 */
[----:B0-----:R-:W-:-:S04]  /*0b00*/  ISETP.NE.U32.AND P0, PT, R22, RZ, PT ;  /* 0x000000ff1600720c */ /* 0x001fc80003f05070 */
[----:B------:R-:W-:-:S13]  /*0b10*/  ISETP.NE.AND.EX P0, PT, R23, RZ, PT, P0 ;  /* 0x000000ff1700720c */ /* 0x000fda0003f05300 */
[----:B-12---:R-:W-:Y:S05]  /*0b20*/  @!P0 BRA `(.L_x_10) ;  /* 0x0000000000288947 */ /* 0x006fea0003800000 */
[----:B------:R-:W0:Y:S02]  /*0b30*/  LDC R7, c[0x0][0x634] ;  /* 0x00018d00ff077b82 */ /* 0x000e240000000800 */
[----:B0-----:R-:W-:-:S05]  /*0b40*/  IADD3 R7, P0, R4, R7, RZ ;  /* 0x0000000704077210 */ /* 0x001fca0007f1e0ff */
[----:B------:R-:W-:-:S04]  /*0b50*/  IMAD.X R19, RZ, RZ, R5, P0 ;  /* 0x000000ffff137224 */ /* 0x000fc800000e0605 */
[----:B------:R-:W-:-:S04]  /*0b60*/  IMAD.WIDE.U32 R12, R19, R22, RZ ;  /* 0x00000016130c7225 */ /* 0x000fc800078e00ff */
[----:B------:R-:W-:-:S04]  /*0b70*/  IMAD.WIDE.U32 R14, P0, R7, R23, R12 ;  /* 0x00000017070e7225 */ /* 0x000fc8000780000c */
[----:B------:R-:W-:-:S04]  /*0b80*/  IMAD.WIDE.U32 R12, R7, R22, RZ ;  /* 0x00000016070c7225 */ /* 0x000fc800078e00ff */
[----:B------:R-:W-:Y:S01]  /*0b90*/  IMAD.X R17, RZ, RZ, RZ, P0 ;  /* 0x000000ffff117224 */ /* 0x000fe200000e06ff */
[----:B------:R-:W-:Y:S01]  /*0ba0*/  IADD3 RZ, P0, R13, R14, RZ ;  /* 0x0000000e0dff7210 */ /* 0x000fe20007f1e0ff */
[----:B------:R-:W-:-:S04]  /*0bb0*/  IMAD.MOV.U32 R16, RZ, RZ, R15 ;  /* 0x000000ffff107224 */ /* 0x000fc800078e000f */
[----:B------:R-:W-:-:S08]  /*0bc0*/  IMAD.WIDE.U32.X R12, R19, R23, R16, P0 ;  /* 0x00000017130c7225 */ /* 0x000fd000000e0410 */
.L_x_10:
[----:B------:R-:W0:Y:S01]  /*0bd0*/  LDC.64 R28, c[0x0][0x640] ;  /* 0x00019000ff1c7b82 */ /* 0x000e220000000a00 */
[--C-:B------:R-:W-:Y:S01]  /*0be0*/  SHF.R.U64 R73, R12, R18, R13.reuse ;  /* 0x000000120c497219 */ /* 0x100fe2000000120d */
[----:B------:R-:W-:Y:S01]  /*0bf0*/  IMAD R27, R11, R20, R8 ;  /* 0x000000140b1b7224 */ /* 0x000fe200078e0208 */
[----:B------:R-:W-:Y:S01]  /*0c00*/  SHF.R.U32.HI R7, RZ, R18, R13 ;  /* 0x00000012ff077219 */ /* 0x000fe2000001160d */
[----:B------:R-:W-:Y:S01]  /*0c10*/  IMAD.MOV.U32 R23, RZ, RZ, 0x1 ;  /* 0x00000001ff177424 */ /* 0x000fe200078e00ff */
[----:B------:R-:W-:-:S03]  /*0c20*/  IADD3 R9, P0, RZ, -R73, RZ ;  /* 0x80000049ff097210 */ /* 0x000fc60007f1e0ff */
[----:B------:R-:W1:Y:S02]  /*0c30*/  LDC R22, c[0x0][0x618] ;  /* 0x00018600ff167b82 */ /* 0x000e640000000800 */
[----:B------:R-:W-:Y:S02]  /*0c40*/  IMAD.X R7, RZ, RZ, ~R7, P0 ;  /* 0x000000ffff077224 */ /* 0x000fe400000e0e07 */
[----:B------:R-:W-:-:S04]  /*0c50*/  IMAD.WIDE.U32 R12, R9, R24, R4 ;  /* 0x00000018090c7225 */ /* 0x000fc800078e0004 */
[----:B------:R-:W2:Y:S01]  /*0c60*/  LDC R18, c[0x0][0x608] ;  /* 0x00018200ff127b82 */ /* 0x000ea20000000800 */
[----:B------:R-:W-:Y:S02]  /*0c70*/  IMAD R14, R7, R24, RZ ;  /* 0x00000018070e7224 */ /* 0x000fe400078e02ff */
[----:B------:R-:W-:Y:S02]  /*0c80*/  IMAD.MOV.U32 R7, RZ, RZ, -0x1 ;  /* 0xffffffffff077424 */ /* 0x000fe400078e00ff */
[----:B------:R-:W-:-:S03]  /*0c90*/  IMAD R9, R9, R25, R14 ;  /* 0x0000001909097224 */ /* 0x000fc600078e020e */
[----:B------:R-:W3:Y:S01]  /*0ca0*/  LDC R26, c[0x0][0x658] ;  /* 0x00019600ff1a7b82 */ /* 0x000ee20000000800 */
[----:B------:R-:W-:Y:S01]  /*0cb0*/  IMAD.IADD R9, R13, 0x1, R9 ;  /* 0x000000010d097824 */ /* 0x000fe200078e0209 */
[----:B0-----:R-:W-:-:S04]  /*0cc0*/  ISETP.NE.U32.AND P0, PT, R28, RZ, PT ;  /* 0x000000ff1c00720c */ /* 0x001fc80003f05070 */
[----:B------:R-:W-:Y:S02]  /*0cd0*/  ISETP.NE.AND.EX P0, PT, R29, RZ, PT, P0 ;  /* 0x000000ff1d00720c */ /* 0x000fe40003f05300 */
[----:B------:R-:W0:Y:S01]  /*0ce0*/  LDC R24, c[0x0][0x600] ;  /* 0x00018000ff187b82 */ /* 0x000e220000000800 */
[-CC-:B-1----:R-:W-:Y:S02]  /*0cf0*/  SHF.R.U64 R16, R12, R22.reuse, R9.reuse ;  /* 0x000000160c107219 */ /* 0x182fe40000001209 */
[----:B------:R-:W-:-:S05]  /*0d00*/  SHF.R.U32.HI R9, RZ, R22, R9 ;  /* 0x00000016ff097219 */ /* 0x000fca0000011609 */
[----:B------:R-:W1:Y:S01]  /*0d10*/  LDC R19, c[0x0][0x648] ;  /* 0x00019200ff137b82 */ /* 0x000e620000000800 */
[-CC-:B--2---:R-:W-:Y:S02]  /*0d20*/  SHF.R.U64 R22, R16, R18.reuse, R9.reuse ;  /* 0x0000001210167219 */ /* 0x184fe40000001209 */
[----:B------:R-:W-:-:S05]  /*0d30*/  SHF.R.U32.HI R9, RZ, R18, R9 ;  /* 0x00000012ff097219 */ /* 0x000fca0000011609 */
[----:B------:R-:W2:Y:S01]  /*0d40*/  LDC R21, c[0x0][0x638] ;  /* 0x00018e00ff157b82 */ /* 0x000ea20000000800 */
[-CC-:B---3--:R-:W-:Y:S02]  /*0d50*/  SHF.R.U64 R18, R22, R26.reuse, R9.reuse ;  /* 0x0000001a16127219 */ /* 0x188fe40000001209 */
[-C--:B------:R-:W-:Y:S02]  /*0d60*/  SHF.L.U32 R7, R7, R26.reuse, RZ ;  /* 0x0000001a07077219 */ /* 0x080fe400000006ff */
[----:B------:R-:W-:Y:S01]  /*0d70*/  SHF.R.U32.HI R9, RZ, R26, R9 ;  /* 0x0000001aff097219 */ /* 0x000fe20000011609 */
[----:B------:R-:W-:Y:S01]  /*0d80*/  IMAD.MOV.U32 R8, RZ, RZ, R18 ;  /* 0x000000ffff087224 */ /* 0x000fe200078e0012 */
[----:B------:R-:W-:Y:S01]  /*0d90*/  LOP3.LUT R11, RZ, R7, RZ, 0x33, !PT ;  /* 0x00000007ff0b7212 */ /* 0x000fe200078e33ff */
[----:B------:R-:W3:Y:S01]  /*0da0*/  LDC R25, c[0x0][0x610] ;  /* 0x00018400ff197b82 */ /* 0x000ee20000000800 */
[----:B------:R-:W-:Y:S05]  /*0db0*/  @!P0 BRA `(.L_x_11) ;  /* 0x0000000000288947 */ /* 0x000fea0003800000 */
[----:B------:R-:W4:Y:S02]  /*0dc0*/  LDC R7, c[0x0][0x64c] ;  /* 0x00019300ff077b82 */ /* 0x000f240000000800 */
[----:B----4-:R-:W-:-:S05]  /*0dd0*/  IADD3 R7, P0, R18, R7, RZ ;  /* 0x0000000712077210 */ /* 0x010fca0007f1e0ff */
        /* <DEDUP_REMOVED lines=8> */
.L_x_11:
[----:B-1----:R-:W-:Y:S01]  /*0e60*/  SHF.R.U64 R9, R8, R19, R9 ;  /* 0x0000001308097219 */ /* 0x002fe20000001209 */
[----:B------:R-:W-:Y:S01]  /*0e70*/  IMAD.MOV.U32 R14, RZ, RZ, 0x1 ;  /* 0x00000001ff0e7424 */ /* 0x000fe200078e00ff */
[----:B------:R-:W-:Y:S01]  /*0e80*/  LOP3.LUT R8, R22, R11, RZ, 0xc0, !PT ;  /* 0x0000000b16087212 */ /* 0x000fe200078ec0ff */
[----:B0-----:R-:W-:Y:S01]  /*0e90*/  VIADD R11, R24, 0xffffffff ;  /* 0xffffffff180b7836 */ /* 0x001fe20000000000 */
[----:B------:R-:W-:Y:S01]  /*0ea0*/  SHF.L.U32 R7, R23, R26, RZ ;  /* 0x0000001a17077219 */ /* 0x000fe200000006ff */
[----:B------:R-:W-:Y:S01]  /*0eb0*/  IMAD.MOV R12, RZ, RZ, -R9 ;  /* 0x000000ffff0c7224 */ /* 0x000fe200078e0a09 */
[----:B------:R-:W-:Y:S02]  /*0ec0*/  SEL R10, R10, R27, !P4 ;  /* 0x0000001b0a0a7207 */ /* 0x000fe40006000000 */
[----:B------:R-:W-:Y:S01]  /*0ed0*/  LOP3.LUT R11, R16, R11, RZ, 0xc0, !PT ;  /* 0x0000000b100b7212 */ /* 0x000fe200078ec0ff */
[----:B------:R-:W-:Y:S02]  /*0ee0*/  IMAD R9, R7, R9, R8 ;  /* 0x0000000907097224 */ /* 0x000fe400078e0208 */
[----:B--2---:R-:W-:-:S02]  /*0ef0*/  IMAD R7, R12, R21, R18 ;  /* 0x000000150c077224 */ /* 0x004fc400078e0212 */
[----:B---3--:R-:W-:Y:S02]  /*0f00*/  IMAD R10, R9, R25, R10 ;  /* 0x00000019090a7224 */ /* 0x008fe400078e020a */
[----:B------:R-:W-:-:S05]  /*0f10*/  IMAD R7, R7, R24, R11 ;  /* 0x0000001807077224 */ /* 0x000fca00078e020b */
[----:B------:R-:W-:Y:S02]  /*0f20*/  SEL R15, R7, R10, !P4 ;  /* 0x0000000a070f7207 */ /* 0x000fe40006000000 */
[----:B------:R-:W-:-:S07]  /*0f30*/  SEL R71, R10, R7, !P4 ;  /* 0x000000070a477207 */ /* 0x000fce0006000000 */
.L_x_9:
[----:B------:R-:W-:-:S08]  /*0f40*/  NOP ;  /* 0x0000000000007918 */ /* 0x000fd00000000000 */
[----:B------:R-:W0:Y:S02]  /*0f50*/  USETMAXREG.TRY_ALLOC.CTAPOOL UP0, 0xe8 ;  /* 0x000000e8000079c8 */ /* 0x000e240008000600 */
[----:B0-----:R-:W-:-:S13]  /*0f60*/  PLOP3.LUT P0, PT, PT, PT, UP0, 0x80, 0x0 ;  /* 0x000000000000781c */ /* 0x001fda0003f0f008 */
[----:B------:R-:W-:Y:S05]  /*0f70*/  @!P0 BRA `(.L_x_9) ;  /* 0xfffffffc00f08947 */ /* 0x000fea000383ffff */
[----:B------:R-:W-:Y:S01]  /*0f80*/  ULDC.64 UR4, c[0x0][0x598] ;  /* 0x0001660000047ab9 */ /* 0x000fe20000000a00 */
[----:B------:R-:W-:Y:S01]  /*0f90*/  ULDC.64 UR16, c[0x0][0x208] ;  /* 0x0000820000107ab9 */ /* 0x000fe20000000a00 */
[----:B------:R-:W-:-:S04]  /*0fa0*/  ISETP.NE.U32.AND P0, PT, RZ, UR4, PT ;  /* 0x00000004ff007c0c */ /* 0x000fc8000bf05070 */
[----:B------:R-:W-:-:S13]  /*0fb0*/  ISETP.NE.AND.EX P0, PT, RZ, UR5, PT, P0 ;  /* 0x00000005ff007c0c */ /* 0x000fda000bf05300 */
[----:B------:R-:W-:Y:S05]  /*0fc0*/  @!P0 BRA `(.L_x_12) ;  /* 0x00000000001c8947 */ /* 0x000fea0003800000 */
[----:B------:R-:W0:Y:S02]  /*0fd0*/  LDC.64 R8, c[0x0][0x598] ;  /* 0x00016600ff087b82 */ /* 0x000e240000000a00 */
[----:B0-----:R-:W2:Y:S02]  /*0fe0*/  LDG.E.64 R8, desc[UR16][R8.64] ;  /* 0x0000001008087981 */ /* 0x001ea4000c1e1b00 */
[----:B--2---:R-:W-:-:S04]  /*0ff0*/  ISETP.NE.U32.AND P0, PT, R8, RZ, PT ;  /* 0x000000ff0800720c */ /* 0x004fc80003f05070 */
[----:B------:R-:W-:-:S13]  /*1000*/  ISETP.NE.AND.EX P0, PT, R9, RZ, PT, P0 ;  /* 0x000000ff0900720c */ /* 0x000fda0003f05300 */
[----:B------:R-:W-:Y:S05]  /*1010*/  @!P0 BRA `(.L_x_12) ;  /* 0x0000000000088947 */ /* 0x000fea0003800000 */
[----:B------:R0:W5:Y:S01]  /*1020*/  LD.E R7, desc[UR16][R8.64] ;  /* 0x0000001008077980 */ /* 0x000162000c101900 */
[----:B------:R-:W-:Y:S05]  /*1030*/  BRA `(.L_x_13) ;  /* 0x0000000000207947 */ /* 0x000fea0003800000 */
.L_x_12:
[----:B------:R-:W-:Y:S02]  /*1040*/  ULDC.64 UR4, c[0x0][0x588] ;  /* 0x0001620000047ab9 */ /* 0x000fe40000000a00 */
[----:B------:R-:W-:-:S04]  /*1050*/  ISETP.NE.U32.AND P0, PT, RZ, UR4, PT ;  /* 0x00000004ff007c0c */ /* 0x000fc8000bf05070 */
[----:B------:R-:W-:-:S13]  /*1060*/  ISETP.NE.AND.EX P0, PT, RZ, UR5, PT, P0 ;  /* 0x00000005ff007c0c */ /* 0x000fda000bf05300 */
[----:B------:R-:W-:Y:S05]  /*1070*/  @!P0 BRA `(.L_x_14) ;  /* 0x00000000000c8947 */ /* 0x000fea0003800000 */
[----:B------:R-:W0:Y:S02]  /*1080*/  LDC.64 R8, c[0x0][0x588] ;  /* 0x00016200ff087b82 */ /* 0x000e240000000a00 */
[----:B0-----:R1:W5:Y:S01]  /*1090*/  LDG.E R7, desc[UR16][R8.64] ;  /* 0x0000001008077981 */ /* 0x001362000c1e1900 */
[----:B------:R-:W-:Y:S05]  /*10a0*/  BRA `(.L_x_13) ;  /* 0x0000000000047947 */ /* 0x000fea0003800000 */
.L_x_14:
[----:B------:R-:W2:Y:S02]  /*10b0*/  LDC R7, c[0x0][0x580] ;  /* 0x00016000ff077b82 */ /* 0x000ea40000000800 */
.L_x_13:
[----:B------:R-:W-:Y:S02]  /*10c0*/  ULDC.64 UR4, c[0x0][0x5a0] ;  /* 0x0001680000047ab9 */ /* 0x000fe40000000a00 */
[----:B------:R-:W-:-:S04]  /*10d0*/  ISETP.NE.U32.AND P0, PT, RZ, UR4, PT ;  /* 0x00000004ff007c0c */ /* 0x000fc8000bf05070 */
[----:B------:R-:W-:-:S13]  /*10e0*/  ISETP.NE.AND.EX P0, PT, RZ, UR5, PT, P0 ;  /* 0x00000005ff007c0c */ /* 0x000fda000bf05300 */
[----:B------:R-:W-:Y:S05]  /*10f0*/  @!P0 BRA `(.L_x_15) ;  /* 0x00000000001c8947 */ /* 0x000fea0003800000 */
[----:B01----:R-:W0:Y:S02]  /*1100*/  LDC.64 R8, c[0x0][0x5a0] ;  /* 0x00016800ff087b82 */ /* 0x003e240000000a00 */
[----:B0-----:R-:W3:Y:S02]  /*1110*/  LDG.E.64 R8, desc[UR16][R8.64] ;  /* 0x0000001008087981 */ /* 0x001ee4000c1e1b00 */
[----:B---3--:R-:W-:-:S04]  /*1120*/  ISETP.NE.U32.AND P0, PT, R8, RZ, PT ;  /* 0x000000ff0800720c */ /* 0x008fc80003f05070 */
[----:B------:R-:W-:-:S13]  /*1130*/  ISETP.NE.AND.EX P0, PT, R9, RZ, PT, P0 ;  /* 0x000000ff0900720c */ /* 0x000fda0003f05300 */
[----:B------:R-:W-:Y:S05]  /*1140*/  @!P0 BRA `(.L_x_15) ;  /* 0x0000000000088947 */ /* 0x000fea0003800000 */
[----:B------:R0:W5:Y:S01]  /*1150*/  LD.E R12, desc[UR16][R8.64] ;  /* 0x00000010080c7980 */ /* 0x000162000c101900 */
[----:B------:R-:W-:Y:S05]  /*1160*/  BRA `(.L_x_16) ;  /* 0x0000000000207947 */ /* 0x000fea0003800000 */
.L_x_15:
[----:B------:R-:W-:Y:S02]  /*1170*/  ULDC.64 UR4, c[0x0][0x590] ;  /* 0x0001640000047ab9 */ /* 0x000fe40000000a00 */
[----:B------:R-:W-:-:S04]  /*1180*/  ISETP.NE.U32.AND P0, PT, RZ, UR4, PT ;  /* 0x00000004ff007c0c */ /* 0x000fc8000bf05070 */
[----:B------:R-:W-:-:S13]  /*1190*/  ISETP.NE.AND.EX P0, PT, RZ, UR5, PT, P0 ;  /* 0x00000005ff007c0c */ /* 0x000fda000bf05300 */
[----:B------:R-:W-:Y:S05]  /*11a0*/  @!P0 BRA `(.L_x_17) ;  /* 0x00000000000c8947 */ /* 0x000fea0003800000 */
[----:B------:R-:W3:Y:S02]  /*11b0*/  LDC.64 R12, c[0x0][0x590] ;  /* 0x00016400ff0c7b82 */ /* 0x000ee40000000a00 */
[----:B---3--:R3:W5:Y:S01]  /*11c0*/  LDG.E R12, desc[UR16][R12.64] ;  /* 0x000000100c0c7981 */ /* 0x008762000c1e1900 */
[----:B------:R-:W-:Y:S05]  /*11d0*/  BRA `(.L_x_16) ;  /* 0x0000000000047947 */ /* 0x000fea0003800000 */
.L_x_17:
[----:B------:R-:W4:Y:S02]  /*11e0*/  LDC R12, c[0x0][0x584] ;  /* 0x00016100ff0c7b82 */ /* 0x000f240000000800 */
.L_x_16:
[----:B------:R-:W-:-:S13]  /*11f0*/  LOP3.LUT P0, RZ, R14, 0xff, RZ, 0xc0, !PT ;  /* 0x000000ff0eff7812 */ /* 0x000fda000780c0ff */
[----:B------:R-:W-:Y:S05]  /*1200*/  @!P0 EXIT ;  /* 0x000000000000894d */ /* 0x000fea0003800000 */
[----:B------:R-:W-:Y:S01]  /*1210*/  ULDC UR4, c[0x0][0x28c] ;  /* 0x0000a30000047ab9 */ /* 0x000fe20000000800 */
[----:B------:R-:W-:Y:S01]  /*1220*/  LOP3.LUT R81, R2, 0x1, RZ, 0xfc, !PT ;  /* 0x0000000102517812 */ /* 0x000fe200078efcff */
[----:B------:R-:W-:-:S04]  /*1230*/  UIADD3 UR4, UR4, 0x7f, URZ ;  /* 0x0000007f04047890 */ /* 0x000fc8000fffe03f */
[----:B------:R-:W-:-:S04]  /*1240*/  USHF.R.S32.HI UR5, URZ, 0x1f, UR4 ;  /* 0x0000001f3f057899 */ /* 0x000fc80008011404 */
[----:B------:R-:W-:-:S03]  /*1250*/  ULEA.HI UR5, UR5, UR4, URZ, 0x7 ;  /* 0x0000000405057291 */ /* 0x000fc6000f8f383f */
[----:B------:R-:W-:Y:S01]  /*1260*/  UMOV UR4, URZ ;  /* 0x0000003f00047c82 */ /* 0x000fe20008000000 */
[----:B------:R-:W-:-:S03]  /*1270*/  USHF.R.S32.HI UR9, URZ, 0x7, UR5 ;  /* 0x000000073f097899 */ /* 0x000fc60008011405 */
[----:B------:R-:W-:-:S09]  /*1280*/  UMOV UR5, URZ ;  /* 0x0000003f00057c82 */ /* 0x000fd20008000000 */
.L_x_108:
[----:B01----:R-:W-:Y:S01]  /*1290*/  LOP3.LUT R8, R0, 0x80, RZ, 0xc0, !PT ;  /* 0x0000008000087812 */ /* 0x003fe200078ec0ff */
[----:B------:R-:W0:Y:S01]  /*12a0*/  S2UR UR13, SR_CgaCtaId ;  /* 0x00000000000d79c3 */ /* 0x000e220000008800 */
[----:B------:R-:W-:Y:S01]  /*12b0*/  UMOV UR12, 0x400 ;  /* 0x00000400000c7882 */ /* 0x000fe20000000000 */
[----:B------:R-:W-:Y:S01]  /*12c0*/  UMOV UR6, URZ ;  /* 0x0000003f00067c82 */ /* 0x000fe20008000000 */
[----:B------:R-:W-:Y:S01]  /*12d0*/  SHF.R.U32.HI R8, RZ, 0x7, R8 ;  /* 0x00000007ff087819 */ /* 0x000fe20000011608 */
[----:B------:R-:W-:Y:S01]  /*12e0*/  UMOV UR7, URZ ;  /* 0x0000003f00077c82 */ /* 0x000fe20008000000 */
[----:B------:R-:W-:Y:S01]  /*12f0*/  UMOV UR18, UR5 ;  /* 0x0000000500127c82 */ /* 0x000fe20008000000 */
[----:B------:R-:W-:Y:S01]  /*1300*/  CS2R R16, SRZ ;  /* 0x0000000000107805 */ /* 0x000fe2000001ff00 */
[----:B---3--:R-:W-:Y:S01]  /*1310*/  IMAD.MOV.U32 R13, RZ, RZ, RZ ;  /* 0x000000ffff0d7224 */ /* 0x008fe200078e00ff */
[----:B------:R-:W1:Y:S01]  /*1320*/  LDC R9, c[0x0][0x28c] ;  /* 0x0000a300ff097b82 */ /* 0x000e620000000800 */
[----:B------:R-:W3:Y:S01]  /*1330*/  SHFL.IDX PT, R8, R8, RZ, 0x1f ;  /* 0x00001fff08087589 */ /* 0x000ee200000e0000 */
[----:B------:R-:W-:-:S02]  /*1340*/  CS2R R18, SRZ ;  /* 0x0000000000127805 */ /* 0x000fc4000001ff00 */
[----:B------:R-:W-:Y:S02]  /*1350*/  CS2R R20, SRZ ;  /* 0x0000000000147805 */ /* 0x000fe4000001ff00 */
[----:B------:R-:W-:Y:S02]  /*1360*/  CS2R R22, SRZ ;  /* 0x0000000000167805 */ /* 0x000fe4000001ff00 */
[----:B------:R-:W-:Y:S02]  /*1370*/  CS2R R56, SRZ ;  /* 0x0000000000387805 */ /* 0x000fe4000001ff00 */
[----:B------:R-:W-:Y:S02]  /*1380*/  CS2R R58, SRZ ;  /* 0x00000000003a7805 */ /* 0x000fe4000001ff00 */
[----:B------:R-:W-:Y:S02]  /*1390*/  CS2R R60, SRZ ;  /* 0x00000000003c7805 */ /* 0x000fe4000001ff00 */
[----:B------:R-:W-:-:S02]  /*13a0*/  CS2R R62, SRZ ;  /* 0x00000000003e7805 */ /* 0x000fc4000001ff00 */
[----:B------:R-:W-:Y:S02]  /*13b0*/  CS2R R64, SRZ ;  /* 0x0000000000407805 */ /* 0x000fe4000001ff00 */
[----:B------:R-:W-:Y:S02]  /*13c0*/  CS2R R66, SRZ ;  /* 0x0000000000427805 */ /* 0x000fe4000001ff00 */
[----:B------:R-:W-:Y:S01]  /*13d0*/  CS2R R68, SRZ ;  /* 0x0000000000447805 */ /* 0x000fe2000001ff00 */
[----:B------:R-:W-:Y:S01]  /*13e0*/  IMAD.MOV.U32 R70, RZ, RZ, RZ ;  /* 0x000000ffff467224 */ /* 0x000fe200078e00ff */
[----:B------:R-:W-:Y:S01]  /*13f0*/  CS2R R74, SRZ ;  /* 0x00000000004a7805 */ /* 0x000fe2000001ff00 */
[----:B------:R-:W-:Y:S01]  /*1400*/  IMAD.MOV.U32 R72, RZ, RZ, RZ ;  /* 0x000000ffff487224 */ /* 0x000fe200078e00ff */
[----:B------:R-:W-:Y:S02]  /*1410*/  CS2R R76, SRZ ;  /* 0x00000000004c7805 */ /* 0x000fe4000001ff00 */
[----:B------:R-:W-:Y:S01]  /*1420*/  CS2R R78, SRZ ;  /* 0x00000000004e7805 */ /* 0x000fe2000001ff00 */
[----:B------:R-:W-:Y:S01]  /*1430*/  IMAD.MOV.U32 R80, RZ, RZ, RZ ;  /* 0x000000ffff507224 */ /* 0x000fe200078e00ff */
[----:B----4-:R-:W-:Y:S01]  /*1440*/  CS2R R24, SRZ ;  /* 0x0000000000187805 */ /* 0x010fe2000001ff00 */
[----:B------:R-:W-:Y:S01]  /*1450*/  IMAD.U32 R14, RZ, RZ, UR4 ;  /* 0x00000004ff0e7e24 */ /* 0x000fe2000f8e00ff */
[----:B------:R-:W-:-:S02]  /*1460*/  CS2R R26, SRZ ;  /* 0x00000000001a7805 */ /* 0x000fc4000001ff00 */
[----:B------:R-:W-:Y:S02]  /*1470*/  CS2R R28, SRZ ;  /* 0x00000000001c7805 */ /* 0x000fe4000001ff00 */
[----:B------:R-:W-:Y:S02]  /*1480*/  CS2R R30, SRZ ;  /* 0x00000000001e7805 */ /* 0x000fe4000001ff00 */
[----:B------:R-:W-:Y:S02]  /*1490*/  CS2R R32, SRZ ;  /* 0x0000000000207805 */ /* 0x000fe4000001ff00 */
[----:B-1----:R-:W-:Y:S02]  /*14a0*/  ISETP.GE.AND P0, PT, R9, 0x1, PT ;  /* 0x000000010900780c */ /* 0x002fe40003f06270 */
[----:B------:R-:W-:Y:S02]  /*14b0*/  CS2R R34, SRZ ;  /* 0x0000000000227805 */ /* 0x000fe4000001ff00 */
[----:B---3--:R-:W-:-:S02]  /*14c0*/  R2UR UR8, R8 ;  /* 0x00000000080872ca */ /* 0x008fc400000e0000 */
        /* <DEDUP_REMOVED lines=8> */
[----:B------:R-:W-:Y:S02]  /*1550*/  CS2R R52, SRZ ;  /* 0x0000000000347805 */ /* 0x000fe4000001ff00 */
[----:B------:R-:W-:Y:S01]  /*1560*/  CS2R R54, SRZ ;  /* 0x0000000000367805 */ /* 0x000fe2000001ff00 */
[----:B------:R-:W-:-:S04]  /*1570*/  ULEA.HI UR10, UR8, UR8, URZ, 0x1 ;  /* 0x00000008080a7291 */ /* 0x000fc8000f8f083f */
[----:B------:R-:W-:Y:S02]  /*1580*/  ULOP3.LUT UR11, UR10, 0x7fffe, URZ, 0xc0, !UPT ;  /* 0x0007fffe0a0b7892 */ /* 0x000fe4000f8ec03f */
[----:B0-----:R-:W-:Y:S02]  /*1590*/  ULEA UR10, UR13, UR12, 0x18 ;  /* 0x0000000c0d0a7291 */ /* 0x001fe4000f8ec03f */
[----:B------:R-:W-:-:S03]  /*15a0*/  UIADD3 UR11, UR8, -UR11, URZ ;  /* 0x8000000b080b7290 */ /* 0x000fc6000fffe03f */
[----:B------:R-:W-:Y:S01]  /*15b0*/  UMOV UR8, URZ ;  /* 0x0000003f00087c82 */ /* 0x000fe20008000000 */
[----:B------:R-:W-:-:S04]  /*15c0*/  ULEA UR11, UR11, UR10, 0xd ;  /* 0x0000000a0b0b7291 */ /* 0x000fc8000f8e683f */
[----:B------:R-:W-:-:S04]  /*15d0*/  UIADD3 UR11, UR11, 0x180, URZ ;  /* 0x000001800b0b7890 */ /* 0x000fc8000fffe03f */
[----:B------:R-:W-:-:S04]  /*15e0*/  USHF.R.U32.HI UR11, URZ, 0x4, UR11 ;  /* 0x000000043f0b7899 */ /* 0x000fc8000801160b */
[----:B------:R-:W-:Y:S01]  /*15f0*/  ULOP3.LUT UR11, UR11, 0x3fff, URZ, 0xc0, !UPT ;  /* 0x00003fff0b0b7892 */ /* 0x000fe2000f8ec03f */
[----:B------:R-:W-:Y:S11]  /*1600*/  @!P0 BRA `(.L_x_18) ;  /* 0x0000000400a48947 */ /* 0x000ff60003800000 */
[----:B------:R-:W-:-:S13]  /*1610*/  ISETP.NE.AND P1, PT, R81, 0x3, PT ;  /* 0x000000035100780c */ /* 0x000fda0003f25270 */
[----:B------:R-:W-:Y:S05]  /*1620*/  @!P1 BRA `(.L_x_19) ;  /* 0x0000000000049947 */ /* 0x000fea0003800000 */
[----:B------:R-:W-:Y:S01]  /*1630*/  BPT.TRAP 0x1 ;  /* 0x000000040000795c */ /* 0x000fe20000300000 */
.L_x_19:
[----:B------:R-:W-:Y:S01]  /*1640*/  ULEA UR6, UR5, UR10, 0x3 ;  /* 0x0000000a05067291 */ /* 0x000fe2000f8e183f */
[----:B------:R-:W-:-:S05]  /*1650*/  IMAD.U32 R8, RZ, RZ, UR4 ;  /* 0x00000004ff087e24 */ /* 0x000fca000f8e00ff */
[----:B------:R-:W-:-:S04]  /*1660*/  SHF.L.U32 R8, R8, 0x1f, RZ ;  /* 0x0000001f08087819 */ /* 0x000fc800000006ff */
[----:B------:R0:W1:Y:S01]  /*1670*/  SYNCS.PHASECHK.TRANS64.TRYWAIT P0, [UR6], R8 ;  /* 0x00000008ff0075a7 */ /* 0x0000620008000146 */
[----:B------:R-:W-:Y:S05]  /*1680*/  @!P1 BRA `(.L_x_20) ;  /* 0x0000000000049947 */ /* 0x000fea0003800000 */
[----:B------:R-:W-:Y:S01]  /*1690*/  BPT.TRAP 0x1 ;  /* 0x000000040000795c */ /* 0x000fe20000300000 */
.L_x_20:
[----:B-1----:R-:W-:Y:S05]  /*16a0*/  @P0 BRA `(.L_x_21) ;  /* 0x0000000000080947 */ /* 0x002fea0003800000 */
[----:B------:R-:W1:Y:S02]  /*16b0*/  SYNCS.PHASECHK.TRANS64.TRYWAIT P0, [UR6], R8 ;  /* 0x00000008ff0075a7 */ /* 0x000e640008000146 */
[----:B-1----:R-:W-:Y:S05]  /*16c0*/  @!P0 BRA `(.L_x_22) ;  /* 0x0000005800748947 */ /* 0x002fea0003800000 */
.L_x_21:
[----:B------:R-:W-:Y:S01]  /*16d0*/  UIADD3 UR6, UR10, 0x24180, URZ ;  /* 0x000241800a067890 */ /* 0x000fe2000fffe03f */
[----:B------:R-:W-:Y:S01]  /*16e0*/  WARPGROUP.ARRIVE ;  /* 0x00000000000079c5 */ /* 0x000fe20000000000 */
[----:B------:R-:W-:Y:S01]  /*16f0*/  ULOP3.LUT UR8, UR11, 0x10000, URZ, 0xfc, !UPT ;  /* 0x000100000b087892 */ /* 0x000fe2000f8efc3f */
[----:B------:R-:W-:Y:S01]  /*1700*/  CS2R R16, SRZ ;  /* 0x0000000000107805 */ /* 0x000fe2000001ff00 */
[----:B------:R-:W-:Y:S01]  /*1710*/  USHF.R.U32.HI UR6, URZ, 0x4, UR6 ;  /* 0x000000043f067899 */ /* 0x000fe20008011606 */
[----:B------:R-:W-:Y:S01]  /*1720*/  IMAD.MOV.U32 R13, RZ, RZ, RZ ;  /* 0x000000ffff0d7224 */ /* 0x000fe200078e00ff */
[----:B------:R-:W-:Y:S01]  /*1730*/  UMOV UR13, 0x40000040 ;  /* 0x40000040000d7882 */ /* 0x000fe20000000000 */
[----:B------:R-:W-:Y:S01]  /*1740*/  UMOV UR15, 0x40000040 ;  /* 0x40000040000f7882 */ /* 0x000fe20000000000 */
[----:B------:R-:W-:Y:S01]  /*1750*/  ULOP3.LUT UR6, UR6, 0x3fff, URZ, 0xc0, !UPT ;  /* 0x00003fff06067892 */ /* 0x000fe2000f8ec03f */
[----:B------:R-:W-:Y:S02]  /*1760*/  CS2R R18, SRZ ;  /* 0x0000000000127805 */ /* 0x000fe4000001ff00 */
[----:B------:R-:W-:-:S02]  /*1770*/  CS2R R20, SRZ ;  /* 0x0000000000147805 */ /* 0x000fc4000001ff00 */
[----:B------:R-:W-:Y:S01]  /*1780*/  CS2R R22, SRZ ;  /* 0x0000000000167805 */ /* 0x000fe2000001ff00 */
[----:B------:R-:W-:Y:S01]  /*1790*/  ULOP3.LUT UR7, UR6, 0x10000, URZ, 0xfc, !UPT ;  /* 0x0001000006077892 */ /* 0x000fe2000f8efc3f */
[----:B------:R-:W-:Y:S01]  /*17a0*/  CS2R R56, SRZ ;  /* 0x0000000000387805 */ /* 0x000fe2000001ff00 */
[----:B------:R-:W-:Y:S01]  /*17b0*/  ULEA UR6, UR5, UR8, 0xa ;  /* 0x0000000805067291 */ /* 0x000fe2000f8e503f */
[----:B------:R-:W-:Y:S01]  /*17c0*/  CS2R R58, SRZ ;  /* 0x00000000003a7805 */ /* 0x000fe2000001ff00 */
[----:B------:R-:W-:Y:S01]  /*17d0*/  ULEA UR7, UR5, UR7, 0x9 ;  /* 0x0000000705077291 */ /* 0x000fe2000f8e483f */
[----:B------:R-:W-:Y:S02]  /*17e0*/  CS2R R60, SRZ ;  /* 0x00000000003c7805 */ /* 0x000fe4000001ff00 */
[----:B------:R-:W-:Y:S02]  /*17f0*/  CS2R R62, SRZ ;  /* 0x00000000003e7805 */ /* 0x000fe4000001ff00 */
[----:B------:R-:W-:-:S02]  /*1800*/  CS2R R64, SRZ ;  /* 0x0000000000407805 */ /* 0x000fc4000001ff00 */
[----:B------:R-:W-:Y:S01]  /*1810*/  CS2R R66, SRZ ;  /* 0x0000000000427805 */ /* 0x000fe2000001ff00 */
[----:B------:R-:W-:Y:S01]  /*1820*/  UMOV UR12, UR6 ;  /* 0x00000006000c7c82 */ /* 0x000fe20008000000 */
[----:B------:R-:W-:Y:S01]  /*1830*/  CS2R R68, SRZ ;  /* 0x0000000000447805 */ /* 0x000fe2000001ff00 */
[----:B------:R-:W-:Y:S01]  /*1840*/  UMOV UR14, UR7 ;  /* 0x00000007000e7c82 */ /* 0x000fe20008000000 */
[----:B------:R-:W-:Y:S01]  /*1850*/  IMAD.MOV.U32 R70, RZ, RZ, RZ ;  /* 0x000000ffff467224 */ /* 0x000fe200078e00ff */
[----:B------:R-:W-:Y:S01]  /*1860*/  QGMMA.64x64x32.F32.E5M2.E5M2 R24, gdesc[UR12], RZ, !UPT ;  /* 0x00e000000c1879f3 */ /* 0x000fe2000c7038ff */
[----:B------:R-:W-:Y:S01]  /*1870*/  UIADD3 UR12, UR6, 0x2, URZ ;  /* 0x00000002060c7890 */ /* 0x000fe2000fffe03f */
[----:B------:R-:W-:Y:S01]  /*1880*/  IMAD.MOV.U32 R72, RZ, RZ, RZ ;  /* 0x000000ffff487224 */ /* 0x000fe200078e00ff */
[----:B------:R-:W-:Y:S01]  /*1890*/  UIADD3 UR14, UR7, 0x2, URZ ;  /* 0x00000002070e7890 */ /* 0x000fe2000fffe03f */
[----:B------:R-:W-:Y:S01]  /*18a0*/  CS2R R74, SRZ ;  /* 0x00000000004a7805 */ /* 0x000fe2000001ff00 */
[----:B------:R-:W-:Y:S01]  /*18b0*/  UMOV UR13, 0x40000040 ;  /* 0x40000040000d7882 */ /* 0x000fe20000000000 */
[----:B------:R-:W-:Y:S01]  /*18c0*/  UMOV UR15, 0x40000040 ;  /* 0x40000040000f7882 */ /* 0x000fe20000000000 */
[----:B------:R-:W-:-:S02]  /*18d0*/  CS2R R76, SRZ ;  /* 0x00000000004c7805 */ /* 0x000fc4000001ff00 */
[----:B------:R-:W-:Y:S01]  /*18e0*/  CS2R R78, SRZ ;  /* 0x00000000004e7805 */ /* 0x000fe2000001ff00 */
[----:B------:R-:W-:Y:S02]  /*18f0*/  IMAD.MOV.U32 R80, RZ, RZ, RZ ;  /* 0x000000ffff507224 */ /* 0x000fe400078e00ff */
[----:B------:R-:W-:Y:S01]  /*1900*/  QGMMA.64x64x32.F32.E5M2.E5M2 R24, gdesc[UR12], R24 ;  /* 0x00e000000c1879f3 */ /* 0x000fe20008703818 */
[----:B------:R-:W-:Y:S02]  /*1910*/  UIADD3 UR12, UR6, 0x4, URZ ;  /* 0x00000004060c7890 */ /* 0x000fe4000fffe03f */
[----:B------:R-:W-:Y:S01]  /*1920*/  UIADD3 UR14, UR7, 0x4, URZ ;  /* 0x00000004070e7890 */ /* 0x000fe2000fffe03f */
[----:B------:R-:W-:Y:S01]  /*1930*/  UMOV UR13, 0x40000040 ;  /* 0x40000040000d7882 */ /* 0x000fe20000000000 */
[----:B------:R-:W-:-:S07]  /*1940*/  UMOV UR15, 0x40000040 ;  /* 0x40000040000f7882 */ /* 0x000fce0000000000 */
[----:B------:R-:W-:Y:S01]  /*1950*/  QGMMA.64x64x32.F32.E5M2.E5M2 R24, gdesc[UR12], R24 ;  /* 0x00e000000c1879f3 */ /* 0x000fe20008703818 */
[----:B------:R-:W-:Y:S02]  /*1960*/  UIADD3 UR14, UR7, 0x6, URZ ;  /* 0x00000006070e7890 */ /* 0x000fe4000fffe03f */
[----:B------:R-:W-:Y:S01]  /*1970*/  UIADD3 UR12, UR6, 0x6, URZ ;  /* 0x00000006060c7890 */ /* 0x000fe2000fffe03f */
[----:B------:R-:W-:Y:S01]  /*1980*/  ULDC UR7, c[0x0][0x50c] ;  /* 0x0001430000077ab9 */ /* 0x000fe20000000800 */
[----:B------:R-:W-:Y:S01]  /*1990*/  UMOV UR13, 0x40000040 ;  /* 0x40000040000d7882 */ /* 0x000fe20000000000 */
[----:B------:R-:W-:Y:S01]  /*19a0*/  UISETP.NE.AND UP0, UPT, UR7, 0x4, UPT ;  /* 0x000000040700788c */ /* 0x000fe2000bf05270 */
[----:B------:R-:W-:Y:S01]  /*19b0*/  UMOV UR15, 0x40000040 ;  /* 0x40000040000f7882 */ /* 0x000fe20000000000 */
[----:B------:R-:W-:Y:S02]  /*19c0*/  UMOV UR6, 0x4 ;  /* 0x0000000400067882 */ /* 0x000fe40000000000 */
[----:B------:R-:W-:-:S06]  /*19d0*/  USEL UR7, URZ, 0x1, UP0 ;  /* 0x000000013f077887 */ /* 0x000fcc0008000000 */
[----:B------:R-:W-:Y:S01]  /*19e0*/  ISETP.NE.AND P0, PT, RZ, UR7, PT ;  /* 0x00000007ff007c0c */ /* 0x000fe2000bf05270 */
[----:B------:R-:W-:-:S12]  /*19f0*/  QGMMA.64x64x32.F32.E5M2.E5M2 R24, gdesc[UR12], R24, gsb0 ;  /* 0x00e000000c1879f3 */ /* 0x000fd80008003818 */
[----:B------:R-:W-:Y:S05]  /*1a00*/  @!P0 BRA `(.L_x_23) ;  /* 0x0000000000888947 */ /* 0x000fea0003800000 */
[----:B------:R-:W-:Y:S02]  /*1a10*/  WARPGROUP.DEPBAR.LE gsb0, 0x0 ;  /* 0x00008000000079c5 */ /* 0x000fe40000010000 */
[----:B------:R-:W-:-:S01]  /*1a20*/  FADD R79, RZ, R24 ;  /* 0x00000018ff4f7221 */ /* 0x000fc20000000000 */
[----:B------:R-:W-:Y:S01]  /*1a30*/  FADD R80, RZ, R25 ;  /* 0x00000019ff507221 */ /* 0x000fe20000000000 */
        /* <DEDUP_REMOVED lines=30> */
[----:B------:R-:W-:-:S06]  /*1c20*/  UMOV UR6, URZ ;  /* 0x0000003f00067c82 */ /* 0x000fcc0008000000 */
.L_x_23:
[----:B------:R-:W-:-:S04]  /*1c30*/  UIADD3 UR18, UR5, 0x1, URZ ;  /* 0x0000000105127890 */ /* 0x000fc8000fffe03f */
[----:B------:R-:W-:-:S04]  /*1c40*/  UISETP.NE.AND UP0, UPT, UR18, 0x9, UPT ;  /* 0x000000091200788c */ /* 0x000fc8000bf05270 */
[----:B------:R-:W-:Y:S02]  /*1c50*/  USEL UR8, URZ, 0x1, UP0 ;  /* 0x000000013f087887 */ /* 0x000fe40008000000 */
[----:B------:R-:W-:Y:S02]  /*1c60*/  USEL UR18, UR18, URZ, UP0 ;  /* 0x0000003f12127287 */ /* 0x000fe40008000000 */
[----:B------:R-:W-:-:S06]  /*1c70*/  ULOP3.LUT UR8, UR4, UR8, URZ, 0x3c, !UPT ;  /* 0x0000000804087292 */ /* 0x000fcc000f8e3c3f */
[----:B------:R-:W-:Y:S01]  /*1c80*/  IMAD.U32 R14, RZ, RZ, UR8 ;  /* 0x00000008ff0e7e24 */ /* 0x000fe2000f8e00ff */
[----:B------:R-:W-:-:S06]  /*1c90*/  UMOV UR8, 0x1 ;  /* 0x0000000100087882 */ /* 0x000fcc0000000000 */
.L_x_18:
[----:B------:R-:W-:-:S04]  /*1ca0*/  UISETP.LT.AND UP0, UPT, UR9, 0x1, UPT ;  /* 0x000000010900788c */ /* 0x000fc8000bf01270 */
[----:B------:R-:W-:-:S04]  /*1cb0*/  USEL UR12, UR9, 0x1, UP0 ;  /* 0x00000001090c7887 */ /* 0x000fc80008000000 */
[----:B------:R-:W-:-:S04]  /*1cc0*/  UIADD3 UR12, UR9, -UR12, URZ ;  /* 0x8000000c090c7290 */ /* 0x000fc8000fffe03f */
[----:B------:R-:W-:-:S06]  /*1cd0*/  UISETP.GE.AND UP0, UPT, UR12, 0x1, UPT ;  /* 0x000000010c00788c */ /* 0x000fcc000bf06270 */
[----:B------:R-:W-:-:S13]  /*1ce0*/  PLOP3.LUT P0, PT, PT, PT, UP0, 0x80, 0x0 ;  /* 0x000000000000781c */ /* 0x000fda0003f0f008 */
[----:B------:R-:W-:Y:S05]  /*1cf0*/  @!P0 BRA `(.L_x_24) ;  /* 0x0000000400b88947 */ /* 0x000fea0003800000 */
[----:B01----:R-:W-:Y:S01]  /*1d00*/  IMAD.U32 R8, RZ, RZ, UR12 ;  /* 0x0000000cff087e24 */ /* 0x003fe2000f8e00ff */
[----:B------:R-:W-:Y:S01]  /*1d10*/  ULDC UR19, c[0x0][0x50c] ;  /* 0x0001430000137ab9 */ /* 0x000fe20000000800 */
[----:B------:R-:W-:-:S07]  /*1d20*/  IMAD.U32 R9, RZ, RZ, UR5 ;  /* 0x00000005ff097e24 */ /* 0x000fce000f8e00ff */
.L_x_32:
[----:B------:R-:W-:-:S13]  /*1d30*/  ISETP.NE.AND P1, PT, R81, 0x3, PT ;  /* 0x000000035100780c */ /* 0x000fda0003f25270 */
[----:B------:R-:W-:Y:S05]  /*1d40*/  @!P1 BRA `(.L_x_25) ;  /* 0x0000000000049947 */ /* 0x000fea0003800000 */
[----:B------:R-:W-:Y:S01]  /*1d50*/  BPT.TRAP 0x1 ;  /* 0x000000040000795c */ /* 0x000fe20000300000 */
.L_x_25:
[----:B------:R-:W0:Y:S01]  /*1d60*/  S2UR UR12, SR_CgaCtaId ;  /* 0x00000000000c79c3 */ /* 0x000e220000008800 */
[----:B------:R-:W-:Y:S01]  /*1d70*/  UMOV UR10, 0x400 ;  /* 0x00000400000a7882 */ /* 0x000fe20000000000 */
[----:B------:R-:W-:Y:S01]  /*1d80*/  SHF.L.U32 R10, R14, 0x1f, RZ ;  /* 0x0000001f0e0a7819 */ /* 0x000fe200000006ff */
[----:B0-----:R-:W-:-:S04]  /*1d90*/  ULEA UR10, UR12, UR10, 0x18 ;  /* 0x0000000a0c0a7291 */ /* 0x001fc8000f8ec03f */
[----:B------:R-:W-:-:S09]  /*1da0*/  ULEA UR12, UR18, UR10, 0x3 ;  /* 0x0000000a120c7291 */ /* 0x000fd2000f8e183f */
[----:B------:R0:W1:Y:S01]  /*1db0*/  SYNCS.PHASECHK.TRANS64.TRYWAIT P0, [UR12], R10 ;  /* 0x0000000aff0075a7 */ /* 0x000062000800014c */
[----:B------:R-:W-:Y:S05]  /*1dc0*/  @!P1 BRA `(.L_x_26) ;  /* 0x0000000000049947 */ /* 0x000fea0003800000 */
[----:B------:R-:W-:Y:S01]  /*1dd0*/  BPT.TRAP 0x1 ;  /* 0x000000040000795c */ /* 0x000fe20000300000 */
.L_x_26:
[----:B-1----:R-:W-:Y:S05]  /*1de0*/  @P0 BRA `(.L_x_27) ;  /* 0x0000000000080947 */ /* 0x002fea0003800000 */
[----:B------:R-:W1:Y:S02]  /*1df0*/  SYNCS.PHASECHK.TRANS64.TRYWAIT P0, [UR12], R10 ;  /* 0x0000000aff0075a7 */ /* 0x000e64000800014c */
[----:B-1----:R-:W-:Y:S05]  /*1e00*/  @!P0 BRA `(.L_x_28) ;  /* 0x0000005000bc8947 */ /* 0x002fea0003800000 */
.L_x_27:
[----:B------:R-:W-:Y:S01]  /*1e10*/  UIADD3 UR12, UR10, 0x24180, URZ ;  /* 0x000241800a0c7890 */ /* 0x000fe2000fffe03f */
[----:B------:R-:W-:Y:S01]  /*1e20*/  WARPGROUP.ARRIVE ;  /* 0x00000000000079c5 */ /* 0x000fe20000000000 */
[----:B------:R-:W-:Y:S02]  /*1e30*/  UISETP.NE.AND UP0, UPT, UR7, URZ, UPT ;  /* 0x0000003f0700728c */ /* 0x000fe4000bf05270 */
[----:B------:R-:W-:Y:S02]  /*1e40*/  USHF.R.U32.HI UR12, URZ, 0x4, UR12 ;  /* 0x000000043f0c7899 */ /* 0x000fe4000801160c */
[----:B------:R-:W-:Y:S02]  /*1e50*/  USEL UR8, UR8, URZ, !UP0 ;  /* 0x0000003f08087287 */ /* 0x000fe4000c000000 */
[----:B------:R-:W-:Y:S02]  /*1e60*/  ULOP3.LUT UR12, UR12, 0x3fff, URZ, 0xc0, !UPT ;  /* 0x00003fff0c0c7892 */ /* 0x000fe4000f8ec03f */
[----:B------:R-:W-:-:S02]  /*1e70*/  UISETP.NE.U32.AND UP0, UPT, UR8, URZ, UPT ;  /* 0x0000003f0800728c */ /* 0x000fc4000bf05070 */
[----:B------:R-:W-:Y:S02]  /*1e80*/  ULOP3.LUT UR7, UR11, 0x10000, URZ, 0xfc, !UPT ;  /* 0x000100000b077892 */ /* 0x000fe4000f8efc3f */
[----:B------:R-:W-:Y:S02]  /*1e90*/  ULOP3.LUT UR8, UR12, 0x10000, URZ, 0xfc, !UPT ;  /* 0x000100000c087892 */ /* 0x000fe4000f8efc3f */
[----:B------:R-:W-:Y:S02]  /*1ea0*/  ULEA UR7, UR18, UR7, 0xa ;  /* 0x0000000712077291 */ /* 0x000fe4000f8e503f */
[----:B------:R-:W-:Y:S01]  /*1eb0*/  ULEA UR8, UR18, UR8, 0x9 ;  /* 0x0000000812087291 */ /* 0x000fe2000f8e483f */
[----:B------:R-:W-:Y:S01]  /*1ec0*/  UMOV UR13, 0x40000040 ;  /* 0x40000040000d7882 */ /* 0x000fe20000000000 */
[----:B------:R-:W-:Y:S01]  /*1ed0*/  UMOV UR15, 0x40000040 ;  /* 0x40000040000f7882 */ /* 0x000fe20000000000 */
[----:B------:R-:W-:Y:S02]  /*1ee0*/  UIADD3 UR6, UR6, 0x4, URZ ;  /* 0x0000000406067890 */ /* 0x000fe4000fffe03f */
[----:B------:R-:W-:-:S02]  /*1ef0*/  UMOV UR12, UR7 ;  /* 0x00000007000c7c82 */ /* 0x000fc40008000000 */
[----:B------:R-:W-:Y:S02]  /*1f00*/  UMOV UR14, UR8 ;  /* 0x00000008000e7c82 */ /* 0x000fe40008000000 */
[----:B------:R-:W-:Y:S01]  /*1f10*/  QGMMA.64x64x32.F32.E5M2.E5M2 R24, gdesc[UR12], R24, UP0 ;  /* 0x00e000000c1879f3 */ /* 0x000fe2000bf03818 */
[----:B------:R-:W-:Y:S02]  /*1f20*/  UIADD3 UR12, UR7, 0x2, URZ ;  /* 0x00000002070c7890 */ /* 0x000fe4000fffe03f */
[----:B------:R-:W-:Y:S01]  /*1f30*/  UIADD3 UR14, UR8, 0x2, URZ ;  /* 0x00000002080e7890 */ /* 0x000fe2000fffe03f */
[----:B------:R-:W-:Y:S01]  /*1f40*/  UMOV UR13, 0x40000040 ;  /* 0x40000040000d7882 */ /* 0x000fe20000000000 */
[----:B------:R-:W-:Y:S01]  /*1f50*/  UMOV UR15, 0x40000040 ;  /* 0x40000040000f7882 */ /* 0x000fe20000000000 */
[----:B------:R-:W-:-:S06]  /*1f60*/  UISETP.NE.AND UP0, UPT, UR6, UR19, UPT ;  /* 0x000000130600728c */ /* 0x000fcc000bf05270 */
        /* <DEDUP_REMOVED lines=8> */
[----:B------:R-:W-:Y:S01]  /*1ff0*/  UMOV UR13, 0x40000040 ;  /* 0x40000040000d7882 */ /* 0x000fe20000000000 */
[----:B------:R-:W-:Y:S01]  /*2000*/  UMOV UR15, 0x40000040 ;  /* 0x40000040000f7882 */ /* 0x000fe20000000000 */
[----:B------:R-:W-:-:S06]  /*2010*/  USEL UR7, URZ, 0x1, UP0 ;  /* 0x000000013f077887 */ /* 0x000fcc0008000000 */
[----:B------:R-:W-:Y:S01]  /*2020*/  ISETP.NE.AND P0, PT, RZ, UR7, PT ;  /* 0x00000007ff007c0c */ /* 0x000fe2000bf05270 */
[----:B------:R-:W-:Y:S03]  /*2030*/  QGMMA.64x64x32.F32.E5M2.E5M2 R24, gdesc[UR12], R24, gsb0 ;  /* 0x00e000000c1879f3 */ /* 0x000fe60008003818 */
[----:B------:R-:W-:-:S09]  /*2040*/  WARPGROUP.DEPBAR.LE gsb0, 0x1 ;  /* 0x00008000000079c5 */ /* 0x000fd20000010100 */
[----:B------:R-:W-:Y:S05]  /*2050*/  @!P0 BRA `(.L_x_29) ;  /* 0x0000000000888947 */ /* 0x000fea0003800000 */
[----:B------:R-:W-:Y:S02]  /*2060*/  WARPGROUP.DEPBAR.LE gsb0, 0x0 ;  /* 0x00008000000079c5 */ /* 0x000fe40000010000 */
[----:B------:R-:W-:-:S01]  /*2070*/  FADD R79, R24, R79 ;  /* 0x0000004f184f7221 */ /* 0x000fc20000000000 */
[----:B------:R-:W-:Y:S01]  /*2080*/  FADD R80, R25, R80 ;  /* 0x0000005019507221 */ /* 0x000fe20000000000 */
        /* <DEDUP_REMOVED lines=30> */
[----:B------:R-:W-:-:S06]  /*2270*/  UMOV UR6, URZ ;  /* 0x0000003f00067c82 */ /* 0x000fcc0008000000 */
.L_x_29:
[----:B------:R-:W-:Y:S05]  /*2280*/  @!P1 BRA `(.L_x_30) ;  /* 0x0000000000049947 */ /* 0x000fea0003800000 */
[----:B------:R-:W-:Y:S01]  /*2290*/  BPT.TRAP 0x1 ;  /* 0x000000040000795c */ /* 0x000fe20000300000 */
.L_x_30:
[----:B------:R-:W-:-:S13]  /*22a0*/  ISETP.NE.AND P0, PT, R6, RZ, PT ;  /* 0x000000ff0600720c */ /* 0x000fda0003f05270 */
[----:B01----:R-:W-:-:S05]  /*22b0*/  @P0 LEA R10, R9, UR10, 0x3 ;  /* 0x0000000a090a0c11 */ /* 0x003fca000f8e18ff */
[----:B------:R-:W-:-:S05]  /*22c0*/  @P0 VIADD R10, R10, 0x48 ;  /* 0x000000480a0a0836 */ /* 0x000fca0000000000 */
[----:B------:R-:W-:-:S04]  /*22d0*/  @P0 PRMT R10, R3, 0x654, R10 ;  /* 0x00000654030a0816 */ /* 0x000fc8000000000a */
[----:B------:R0:W-:Y:S01]  /*22e0*/  @P0 SYNCS.ARRIVE.TRANS64.RED.A1T0 RZ, [R10+URZ], RZ ;  /* 0x000000ff0aff09a7 */ /* 0x0001e2000810043f */
[----:B------:R-:W-:-:S13]  /*22f0*/  ISETP.GT.U32.AND P0, PT, R2, 0x1, PT ;  /* 0x000000010200780c */ /* 0x000fda0003f04070 */
[----:B0-----:R-:W-:Y:S05]  /*2300*/  @P0 BRA `(.L_x_31) ;  /* 0x0000000000040947 */ /* 0x001fea0003800000 */
[----:B------:R-:W-:Y:S01]  /*2310*/  BPT.TRAP 0x1 ;  /* 0x000000040000795c */ /* 0x000fe20000300000 */
.L_x_31:
[----:B------:R-:W-:Y:S01]  /*2320*/  UIADD3 UR18, UR18, 0x1, URZ ;  /* 0x0000000112127890 */ /* 0x000fe2000fffe03f */
[C---:B------:R-:W-:Y:S01]  /*2330*/  ISETP.GT.AND P1, PT, R8.reuse, 0x1, PT ;  /* 0x000000010800780c */ /* 0x040fe20003f24270 */
[----:B------:R-:W-:Y:S02]  /*2340*/  VIADD R9, R9, 0x1 ;  /* 0x0000000109097836 */ /* 0x000fe40000000000 */
[----:B------:R-:W-:Y:S01]  /*2350*/  UISETP.NE.AND UP0, UPT, UR18, 0x9, UPT ;  /* 0x000000091200788c */ /* 0x000fe2000bf05270 */
[----:B------:R-:W-:Y:S02]  /*2360*/  VIADD R8, R8, 0xffffffff ;  /* 0xffffffff08087836 */ /* 0x000fe40000000000 */
[C---:B------:R-:W-:Y:S01]  /*2370*/  ISETP.NE.AND P0, PT, R9.reuse, 0x9, PT ;  /* 0x000000090900780c */ /* 0x040fe20003f05270 */
[----:B------:R-:W-:Y:S02]  /*2380*/  USEL UR8, URZ, 0x1, UP0 ;  /* 0x000000013f087887 */ /* 0x000fe40008000000 */
[----:B------:R-:W-:Y:S01]  /*2390*/  USEL UR18, UR18, URZ, UP0 ;  /* 0x0000003f12127287 */ /* 0x000fe20008000000 */
[----:B------:R-:W-:-:S03]  /*23a0*/  SEL R9, R9, RZ, P0 ;  /* 0x000000ff09097207 */ /* 0x000fc60000000000 */
[----:B------:R-:W-:Y:S01]  /*23b0*/  LOP3.LUT R14, R14, UR8, RZ, 0x3c, !PT ;  /* 0x000000080e0e7c12 */ /* 0x000fe2000f8e3cff */
[----:B------:R-:W-:Y:S01]  /*23c0*/  UMOV UR8, 0x1 ;  /* 0x0000000100087882 */ /* 0x000fe20000000000 */
[----:B------:R-:W-:Y:S06]  /*23d0*/  @P1 BRA `(.L_x_32) ;  /* 0xfffffff800541947 */ /* 0x000fec000383ffff */
.L_x_24:
[----:B------:R-:W-:Y:S01]  /*23e0*/  UISETP.NE.AND UP0, UPT, UR6, URZ, UPT ;  /* 0x0000003f0600728c */ /* 0x000fe2000bf05270 */
[----:B01----:R-:W0:Y:S03]  /*23f0*/  LDC R8, c[0x0][0x28c] ;  /* 0x0000a300ff087b82 */ /* 0x003e260000000800 */
[----:B------:R-:W-:-:S06]  /*2400*/  USEL UR6, URZ, 0x1, !UP0 ;  /* 0x000000013f067887 */ /* 0x000fcc000c000000 */
[----:B------:R-:W-:Y:S02]  /*2410*/  ISETP.NE.AND P0, PT, RZ, UR6, PT ;  /* 0x00000006ff007c0c */ /* 0x000fe4000bf05270 */
[----:B0-----:R-:W-:-:S11]  /*2420*/  ISETP.GE.AND P1, PT, R8, 0x1, PT ;  /* 0x000000010800780c */ /* 0x001fd60003f26270 */
[----:B------:R-:W-:Y:S05]  /*2430*/  @!P0 BRA `(.L_x_33) ;  /* 0x0000000000848947 */ /* 0x000fea0003800000 */
[----:B------:R-:W-:Y:S02]  /*2440*/  WARPGROUP.DEPBAR.LE gsb0, 0x0 ;  /* 0x00008000000079c5 */ /* 0x000fe40000010000 */
[----:B------:R-:W-:Y:S01]  /*2450*/  FADD R79, R24, R79 ;  /* 0x0000004f184f7221 */ /* 0x000fe20000000000 */
        /* <DEDUP_REMOVED lines=30> */
[----:B------:R-:W-:-:S07]  /*2640*/  FADD R16, R16, R55 ;  /* 0x0000003710107221 */ /* 0x000fce0000000000 */
.L_x_33:
[----:B------:R-:W-:Y:S02]  /*2650*/  WARPGROUP.DEPBAR.LE gsb0, 0x0 ;  /* 0x00008000000079c5 */ /* 0x000fe40000010000 */
[----:B------:R-:W-:Y:S05]  /*2660*/  @!P1 BRA `(.L_x_34) ;  /* 0x0000000000549947 */ /* 0x000fea0003800000 */
[----:B------:R-:W-:-:S13]  /*2670*/  ISETP.NE.AND P0, PT, R81, 0x3, PT ;  /* 0x000000035100780c */ /* 0x000fda0003f05270 */
[----:B------:R-:W-:Y:S05]  /*2680*/  @!P0 BRA `(.L_x_35) ;  /* 0x0000000000048947 */ /* 0x000fea0003800000 */
[----:B------:R-:W-:Y:S01]  /*2690*/  BPT.TRAP 0x1 ;  /* 0x000000040000795c */ /* 0x000fe20000300000 */
.L_x_35:
[----:B------:R-:W-:Y:S01]  /*26a0*/  ISETP.NE.AND P0, PT, R6, RZ, PT ;  /* 0x000000ff0600720c */ /* 0x000fe20003f05270 */
[----:B------:R-:W-:Y:S01]  /*26b0*/  BSSY B0, `(.L_x_36) ;  /* 0x000000e000007945 */ /* 0x000fe20003800000 */
[----:B------:R-:W-:-:S11]  /*26c0*/  ISETP.GT.U32.AND P1, PT, R2, 0x1, PT ;  /* 0x000000010200780c */ /* 0x000fd60003f24070 */
[----:B------:R-:W-:Y:S05]  /*26d0*/  @!P0 BRA `(.L_x_37) ;  /* 0x00000000002c8947 */ /* 0x000fea0003800000 */
[----:B------:R-:W-:-:S04]  /*26e0*/  UISETP.LT.AND UP0, UPT, UR9, 0x1, UPT ;  /* 0x000000010900788c */ /* 0x000fc8000bf01270 */
[----:B------:R-:W-:-:S04]  /*26f0*/  USEL UR8, UR9, 0x1, UP0 ;  /* 0x0000000109087887 */ /* 0x000fc80008000000 */
[----:B------:R-:W-:-:S04]  /*2700*/  UIADD3 UR8, UR5, UR9, -UR8 ;  /* 0x0000000905087290 */ /* 0x000fc8000fffe808 */
[----:B------:R-:W-:-:S04]  /*2710*/  UIMAD.WIDE.U32 UR6, UR8, 0x38e38e39, URZ ;  /* 0x38e38e39080678a5 */ /* 0x000fc8000f8e003f */
[----:B------:R-:W-:-:S04]  /*2720*/  USHF.R.U32.HI UR6, URZ, 0x1, UR7 ;  /* 0x000000013f067899 */ /* 0x000fc80008011607 */
[----:B------:R-:W-:-:S04]  /*2730*/  UIMAD UR8, UR6, -0x9, UR8 ;  /* 0xfffffff7060878a4 */ /* 0x000fc8000f8e0208 */
[----:B------:R-:W-:-:S04]  /*2740*/  ULEA UR8, UR8, UR10, 0x3 ;  /* 0x0000000a08087291 */ /* 0x000fc8000f8e183f */
[----:B------:R-:W-:-:S06]  /*2750*/  UIADD3 UR8, UR8, 0x48, URZ ;  /* 0x0000004808087890 */ /* 0x000fcc000fffe03f */
[----:B------:R-:W-:-:S05]  /*2760*/  IMAD.U32 R8, RZ, RZ, UR8 ;  /* 0x00000008ff087e24 */ /* 0x000fca000f8e00ff */
[----:B------:R-:W-:-:S04]  /*2770*/  PRMT R8, R3, 0x654, R8 ;  /* 0x0000065403087816 */ /* 0x000fc80000000008 */
[----:B------:R0:W-:Y:S03]  /*2780*/  SYNCS.ARRIVE.TRANS64.RED.A1T0 RZ, [R8+URZ], RZ ;  /* 0x000000ff08ff79a7 */ /* 0x0001e6000810043f */
.L_x_37:
[----:B------:R-:W-:Y:S05]  /*2790*/  BSYNC B0 ;  /* 0x0000000000007941 */ /* 0x000fea0003800000 */
.L_x_36:
[----:B------:R-:W-:Y:S05]  /*27a0*/  @P1 BRA `(.L_x_34) ;  /* 0x0000000000041947 */ /* 0x000fea0003800000 */
[----:B------:R-:W-:Y:S01]  /*27b0*/  BPT.TRAP 0x1 ;  /* 0x000000040000795c */ /* 0x000fe20000300000 */
.L_x_34:
[----:B------:R-:W1:Y:S01]  /*27c0*/  LDC R24, c[0x0][0x288] ;  /* 0x0000a200ff187b82 */ /* 0x000e620000000800 */
[C---:B------:R-:W-:Y:S01]  /*27d0*/  LOP3.LUT R14, R0.reuse, 0x3, RZ, 0xc0, !PT ;  /* 0x00000003000e7812 */ /* 0x040fe200078ec0ff */
[----:B------:R-:W-:Y:S01]  /*27e0*/  IMAD.SHL.U32 R25, R15, 0x40, RZ ;  /* 0x000000400f197824 */ /* 0x000fe200078e00ff */
[--C-:B0-----:R-:W-:Y:S01]  /*27f0*/  SHF.R.U32.HI R8, RZ, 0x2, R0.reuse ;  /* 0x00000002ff087819 */ /* 0x101fe20000011600 */
[----:B------:R-:W-:Y:S01]  /*2800*/  UIADD3 UR5, UR9, UR5, URZ ;  /* 0x0000000509057290 */ /* 0x000fe2000fffe03f */
[----:B------:R-:W-:Y:S01]  /*2810*/  LOP3.LUT R10, R0, 0x60, RZ, 0xc0, !PT ;  /* 0x00000060000a7812 */ /* 0x000fe200078ec0ff */
[----:B------:R-:W-:Y:S01]  /*2820*/  ULDC UR12, c[0x0][0x284] ;  /* 0x0000a100000c7ab9 */ /* 0x000fe20000000800 */
[----:B------:R-:W-:Y:S01]  /*2830*/  SHF.R.U32.HI R11, RZ, 0x7, R0 ;  /* 0x00000007ff0b7819 */ /* 0x000fe20000011600 */
[----:B------:R-:W-:Y:S01]  /*2840*/  UISETP.GT.U32.AND UP0, UPT, UR5, 0x8, UPT ;  /* 0x000000080500788c */ /* 0x000fe2000bf04070 */
[----:B------:R-:W-:Y:S01]  /*2850*/  LOP3.LUT R9, R8, 0x7, RZ, 0xc0, !PT ;  /* 0x0000000708097812 */ /* 0x000fe200078ec0ff */
[----:B------:R-:W-:Y:S01]  /*2860*/  UISETP.GE.U32.AND UP1, UPT, UR9, 0x9, UPT ;  /* 0x000000090900788c */ /* 0x000fe2000bf26070 */
[----:B------:R-:W-:Y:S01]  /*2870*/  SHF.R.U32.HI R10, RZ, 0x1, R10 ;  /* 0x00000001ff0a7819 */ /* 0x000fe2000001160a */
[----:B------:R-:W-:Y:S01]  /*2880*/  UISETP.LT.U32.AND UP0, UPT, UR9, 0x9, UP0 ;  /* 0x000000090900788c */ /* 0x000fe20008701070 */
[----:B------:R-:W-:Y:S01]  /*2890*/  LOP3.LUT R8, R11, 0x1, RZ, 0xc0, !PT ;  /* 0x000000010b087812 */ /* 0x000fe200078ec0ff */
[----:B------:R-:W-:Y:S01]  /*28a0*/  ULDC.64 UR10, c[0x0][0x5d0] ;  /* 0x00017400000a7ab9 */ /* 0x000fe20000000a00 */
[----:B------:R-:W-:Y:S01]  /*28b0*/  IADD3 R27, RZ, -R10, -R9 ;  /* 0x8000000aff1b7210 */ /* 0x000fe20007ffe809 */
[----:B------:R-:W-:Y:S01]  /*28c0*/  UIMAD.WIDE.U32 UR6, UR5, 0x38e38e39, URZ ;  /* 0x38e38e39050678a5 */ /* 0x000fe2000f8e003f */
[----:B------:R-:W-:Y:S01]  /*28d0*/  SHF.R.S32.HI R32, RZ, 0x1f, R73 ;  /* 0x0000001fff207819 */ /* 0x000fe20000011449 */
[----:B------:R-:W-:Y:S01]  /*28e0*/  USEL UR8, URZ, 0x1, !UP0 ;  /* 0x000000013f087887 */ /* 0x000fe2000c000000 */
[C---:B------:R-:W-:Y:S01]  /*28f0*/  IMAD.SHL.U32 R26, R8.reuse, 0x40, RZ ;  /* 0x00000040081a7824 */ /* 0x040fe200078e00ff */
[----:B------:R-:W-:Y:S01]  /*2900*/  USHF.R.U32.HI UR6, URZ, 0x1, UR7 ;  /* 0x000000013f067899 */ /* 0x000fe20008011607 */
[----:B------:R-:W-:Y:S01]  /*2910*/  IMAD R27, R8, -0x40, R27 ;  /* 0xffffffc0081b7824 */ /* 0x000fe200078e021b */
[----:B------:R-:W-:Y:S01]  /*2920*/  ULOP3.LUT UR4, UR4, UR8, URZ, 0x3c, !UPT ;  /* 0x0000000804047292 */ /* 0x000fe2000f8e3c3f */
[----:B------:R-:W-:Y:S01]  /*2930*/  IMAD R8, R32, UR10, RZ ;  /* 0x0000000a20087c24 */ /* 0x000fe2000f8e02ff */
[----:B-1----:R-:W-:Y:S01]  /*2940*/  ISETP.GE.AND P0, PT, R25, R24, PT ;  /* 0x000000181900720c */ /* 0x002fe20003f06270 */
[----:B------:R-:W-:Y:S01]  /*2950*/  IMAD R28, R14, -0x2, R24 ;  /* 0xfffffffe0e1c7824 */ /* 0x000fe200078e0218 */
[----:B------:R-:W-:Y:S01]  /*2960*/  LOP3.LUT R11, R26, 0x40, R9, 0xe2, !PT ;  /* 0x000000401a0b7812 */ /* 0x000fe200078ee209 */
[C---:B------:R-:W-:Y:S01]  /*2970*/  IMAD.SHL.U32 R24, R71.reuse, 0x80, RZ ;  /* 0x0000008047187824 */ /* 0x040fe200078e00ff */
[----:B------:R-:W-:Y:S01]  /*2980*/  UIMAD UR5, UR6, -0x9, UR5 ;  /* 0xfffffff7060578a4 */ /* 0x000fe2000f8e0205 */
[----:B------:R-:W-:Y:S01]  /*2990*/  IMAD.SHL.U32 R14, R0, 0x2, RZ ;  /* 0x00000002000e7824 */ /* 0x000fe200078e00ff */
[----:B------:R-:W-:Y:S01]  /*29a0*/  @UP1 ULOP3.LUT UR4, UR4, 0x1, UR6, 0x78, !UPT ;  /* 0x0000000104041892 */ /* 0x000fe2000f8e7806 */
[----:B------:R-:W-:Y:S01]  /*29b0*/  IMAD.WIDE R30, R71, 0x80, RZ ;  /* 0x00000080471e7825 */ /* 0x000fe200078e02ff */
[----:B------:R-:W-:-:S02]  /*29c0*/  ISETP.GE.OR P0, PT, R24, UR12, P0 ;  /* 0x0000000c18007c0c */ /* 0x000fc40008706670 */
[----:B------:R-:W-:Y:S01]  /*29d0*/  LOP3.LUT R14, R25, 0x6, R14, 0xf8, !PT ;  /* 0x00000006190e7812 */ /* 0x000fe200078ef80e */
[C---:B------:R-:W-:Y:S01]  /*29e0*/  IMAD R29, R73.reuse, UR11, R8 ;  /* 0x0000000b491d7c24 */ /* 0x040fe2000f8e0208 */
[----:B------:R-:W-:Y:S01]  /*29f0*/  IADD3 R27, -R24, UR12, R27 ;  /* 0x0000000c181b7c10 */ /* 0x000fe2000fffe11b */
[----:B------:R-:W-:Y:S01]  /*2a00*/  IMAD.IADD R28, R28, 0x1, -R25 ;  /* 0x000000011c1c7824 */ /* 0x000fe200078e0a19 */
[----:B------:R-:W-:Y:S01]  /*2a10*/  SHF.R.S32.HI R15, RZ, 0x1f, R14 ;  /* 0x0000001fff0f7819 */ /* 0x000fe2000001140e */
[----:B------:R-:W-:Y:S01]  /*2a20*/  IMAD.MOV.U32 R26, RZ, RZ, -0x1 ;  /* 0xffffffffff1a7424 */ /* 0x000fe200078e00ff */
[----:B------:R-:W-:Y:S01]  /*2a30*/  LOP3.LUT R33, R30, R11, R10, 0xfe, !PT ;  /* 0x0000000b1e217212 */ /* 0x000fe200078efe0a */
[----:B------:R-:W-:-:S04]  /*2a40*/  IMAD.WIDE.U32 R8, R73, UR10, R14 ;  /* 0x0000000a49087c25 */ /* 0x000fc8000f8e000e */
[----:B------:R-:W-:Y:S01]  /*2a50*/  IMAD.IADD R9, R9, 0x1, R29 ;  /* 0x0000000109097824 */ /* 0x000fe200078e021d */
[----:B------:R-:W-:Y:S06]  /*2a60*/  @P0 BRA `(.L_x_38) ;  /* 0x0000002400940947 */ /* 0x000fec0003800000 */
[----:B------:R-:W0:Y:S01]  /*2a70*/  LDC.64 R24, c[0x0][0x5c8] ;  /* 0x00017200ff187b82 */ /* 0x000e220000000a00 */
[----:B------:R-:W-:Y:S01]  /*2a80*/  ULDC.64 UR6, c[0x0][0x5c0] ;  /* 0x0001700000067ab9 */ /* 0x000fe20000000a00 */
[----:B------:R-:W-:Y:S01]  /*2a90*/  BSSY B0, `(.L_x_38) ;  /* 0x0000262000007945 */ /* 0x000fe20003800000 */
[-C--:B0-----:R-:W-:Y:S02]  /*2aa0*/  IMAD R10, R31, R24.reuse, RZ ;  /* 0x000000181f0a7224 */ /* 0x081fe400078e02ff */
[----:B------:R-:W-:-:S04]  /*2ab0*/  IMAD.WIDE.U32 R8, R33, R24, R8 ;  /* 0x0000001821087225 */ /* 0x000fc800078e0008 */
[----:B------:R-:W-:Y:S01]  /*2ac0*/  IMAD R11, R33, R25, R10 ;  /* 0x00000019210b7224 */ /* 0x000fe200078e020a */
[----:B------:R-:W-:Y:S02]  /*2ad0*/  LEA R10, P0, R24, R8, 0x3 ;  /* 0x00000008180a7211 */ /* 0x000fe400078018ff */
[----:B------:R-:W-:Y:S01]  /*2ae0*/  IADD3 R8, P1, R8, UR6, RZ ;  /* 0x0000000608087c10 */ /* 0x000fe2000ff3e0ff */
[----:B------:R-:W-:Y:S01]  /*2af0*/  IMAD.IADD R9, R9, 0x1, R11 ;  /* 0x0000000109097824 */ /* 0x000fe200078e020b */
[----:B------:R-:W-:-:S04]  /*2b00*/  IADD3 R10, P2, R10, UR6, RZ ;  /* 0x000000060a0a7c10 */ /* 0x000fc8000ff5e0ff */
[----:B------:R-:W-:Y:S02]  /*2b10*/  LEA.HI.X R11, R24, R9, R25, 0x3, P0 ;  /* 0x00000009180b7211 */ /* 0x000fe400000f1c19 */
[----:B----45:R-:W-:Y:S02]  /*2b20*/  FSETP.NEU.AND P0, PT, R12, RZ, PT ;  /* 0x000000ff0c00720b */ /* 0x030fe40003f0d000 */
[----:B------:R-:W-:Y:S02]  /*2b30*/  IADD3.X R9, R9, UR7, RZ, P1, !PT ;  /* 0x0000000709097c10 */ /* 0x000fe40008ffe4ff */
[----:B------:R-:W-:-:S09]  /*2b40*/  IADD3.X R11, R11, UR7, RZ, P2, !PT ;  /* 0x000000070b0b7c10 */ /* 0x000fd200097fe4ff */
[----:B------:R-:W-:Y:S05]  /*2b50*/  @!P0 BRA `(.L_x_39) ;  /* 0x0000001c00148947 */ /* 0x000fea0003800000 */
[----:B------:R-:W-:Y:S01]  /*2b60*/  ULDC.64 UR6, c[0x0][0x5b8] ;  /* 0x00016e0000067ab9 */ /* 0x000fe20000000a00 */
[----:B------:R-:W-:Y:S01]  /*2b70*/  ISETP.GE.AND P0, PT, R28, 0x1, PT ;  /* 0x000000011c00780c */ /* 0x000fe20003f06270 */
[----:B------:R-:W-:Y:S01]  /*2b80*/  IMAD R32, R32, UR6, RZ ;  /* 0x0000000620207c24 */ /* 0x000fe2000f8e02ff */
[----:B------:R-:W-:Y:S01]  /*2b90*/  ULDC.64 UR10, c[0x0][0x5a8] ;  /* 0x00016a00000a7ab9 */ /* 0x000fe20000000a00 */
[----:B------:R-:W-:Y:S01]  /*2ba0*/  IMAD.WIDE.U32 R24, R73, UR6, R14 ;  /* 0x0000000649187c25 */ /* 0x000fe2000f8e000e */
[----:B------:R-:W-:Y:S01]  /*2bb0*/  ISETP.LT.OR P3, PT, R27, 0x1, !P0 ;  /* 0x000000011b00780c */ /* 0x000fe20004761670 */
[----:B------:R-:W-:Y:S02]  /*2bc0*/  BSSY B1, `(.L_x_40) ;  /* 0x000000c000017945 */ /* 0x000fe40003800000 */
[----:B------:R-:W-:Y:S01]  /*2bd0*/  IMAD R73, R73, UR7, R32 ;  /* 0x0000000749497c24 */ /* 0x000fe2000f8e0220 */
[----:B------:R-:W-:Y:S02]  /*2be0*/  ULDC.64 UR6, c[0x0][0x5b0] ;  /* 0x00016c0000067ab9 */ /* 0x000fe40000000a00 */
[----:B------:R-:W-:-:S02]  /*2bf0*/  IMAD R29, R31, UR6, RZ ;  /* 0x000000061f1d7c24 */ /* 0x000fc4000f8e02ff */
[----:B------:R-:W-:Y:S02]  /*2c00*/  IMAD.IADD R25, R25, 0x1, R73 ;  /* 0x0000000119197824 */ /* 0x000fe400078e0249 */
[C---:B------:R-:W-:Y:S02]  /*2c10*/  IMAD R29, R33.reuse, UR7, R29 ;  /* 0x00000007211d7c24 */ /* 0x040fe4000f8e021d */
[----:B------:R-:W-:-:S03]  /*2c20*/  IMAD.WIDE.U32 R14, R33, UR6, R24 ;  /* 0x00000006210e7c25 */ /* 0x000fc6000f8e0018 */
[----:B------:R-:W-:-:S04]  /*2c30*/  IADD3 R14, P1, R14, UR10, RZ ;  /* 0x0000000a0e0e7c10 */ /* 0x000fc8000ff3e0ff */
[--C-:B------:R-:W-:Y:S02]  /*2c40*/  IADD3.X R15, R15, UR11, R29.reuse, P1, !PT ;  /* 0x0000000b0f0f7c10 */ /* 0x100fe40008ffe41d */
[----:B------:R-:W-:Y:S01]  /*2c50*/  PRMT R29, RZ, 0x7610, R29 ;  /* 0x00007610ff1d7816 */ /* 0x000fe2000000001d */
[----:B------:R-:W-:Y:S06]  /*2c60*/  @P3 BRA `(.L_x_41) ;  /* 0x0000000000043947 */ /* 0x000fec0003800000 */
[----:B------:R0:W5:Y:S02]  /*2c70*/  LDG.E.U8 R29, desc[UR16][R14.64] ;  /* 0x000000100e1d7981 */ /* 0x000164000c1e1100 */
.L_x_41:
[----:B------:R-:W-:Y:S05]  /*2c80*/  BSYNC B1 ;  /* 0x0000000000017941 */ /* 0x000fea0003800000 */
.L_x_40:
[----:B-----5:R-:W-:Y:S01]  /*2c90*/  LOP3.LUT R29, R29, 0xff, RZ, 0xc0, !PT ;  /* 0x000000ff1d1d7812 */ /* 0x020fe200078ec0ff */
[----:B------:R-:W-:Y:S01]  /*2ca0*/  BSSY B1, `(.L_x_42) ;  /* 0x000000c000017945 */ /* 0x000fe20003800000 */
[----:B------:R-:W-:Y:S02]  /*2cb0*/  ISETP.GE.AND P1, PT, R28, 0x2, PT ;  /* 0x000000021c00780c */ /* 0x000fe40003f26270 */
[----:B------:R-:W-:Y:S02]  /*2cc0*/  F2FP.F16.E5M2.UNPACK_B R29, R29 ;  /* 0x0000001dff1d723e */ /* 0x000fe400020004ff */
[----:B------:R-:W-:-:S03]  /*2cd0*/  ISETP.LT.OR P2, PT, R27, 0x1, !P1 ;  /* 0x000000011b00780c */ /* 0x000fc60004f41670 */
[----:B------:R-:W-:-:S05]  /*2ce0*/  HADD2.F32 R29, -RZ, R29.H0_H0 ;  /* 0x2000001dff1d7230 */ /* 0x000fca0000004100 */
[----:B------:R-:W-:Y:S01]  /*2cf0*/  FMUL R32, R29, R12 ;  /* 0x0000000c1d207220 */ /* 0x000fe20000400000 */
[----:B------:R-:W-:-:S03]  /*2d00*/  PRMT R29, RZ, 0x7610, R29 ;  /* 0x00007610ff1d7816 */ /* 0x000fc6000000001d */
[----:B--2---:R-:W-:-:S05]  /*2d10*/  FFMA R32, R79, R7, R32 ;  /* 0x000000074f207223 */ /* 0x004fca0000000020 */
[----:B------:R-:W-:-:S05]  /*2d20*/  F2FP.SATFINITE.E5M2.F32.PACK_AB_MERGE_C R35, RZ, R32, RZ ;  /* 0x00000020ff23723e */ /* 0x000fca00048060ff */
[----:B------:R1:W-:Y:S01]  /*2d30*/  @!P3 STG.E.U8 desc[UR16][R8.64], R35 ;  /* 0x000000230800b986 */ /* 0x0003e2000c101110 */
[----:B------:R-:W-:Y:S05]  /*2d40*/  @P2 BRA `(.L_x_43) ;  /* 0x0000000000042947 */ /* 0x000fea0003800000 */
[----:B------:R2:W5:Y:S02]  /*2d50*/  LDG.E.U8 R29, desc[UR16][R14.64+0x1] ;  /* 0x000001100e1d7981 */ /* 0x000564000c1e1100 */
.L_x_43:
[----:B------:R-:W-:Y:S05]  /*2d60*/  BSYNC B1 ;  /* 0x0000000000017941 */ /* 0x000fea0003800000 */
.L_x_42:
[----:B-----5:R-:W-:Y:S01]  /*2d70*/  LOP3.LUT R29, R29, 0xff, RZ, 0xc0, !PT ;  /* 0x000000ff1d1d7812 */ /* 0x020fe200078ec0ff */
[----:B------:R-:W-:Y:S01]  /*2d80*/  BSSY B1, `(.L_x_44) ;  /* 0x0000012000017945 */ /* 0x000fe20003800000 */
[----:B------:R-:W-:Y:S02]  /*2d90*/  IADD3 R33, P3, R33, 0x8, RZ ;  /* 0x0000000821217810 */ /* 0x000fe40007f7e0ff */
[----:B------:R-:W-:Y:S02]  /*2da0*/  F2FP.F16.E5M2.UNPACK_B R29, R29 ;  /* 0x0000001dff1d723e */ /* 0x000fe400020004ff */
[----:B------:R-:W-:Y:S01]  /*2db0*/  ISETP.LT.OR P0, PT, R27, 0x9, !P0 ;  /* 0x000000091b00780c */ /* 0x000fe20004701670 */
[----:B------:R-:W-:Y:S02]  /*2dc0*/  IMAD.X R30, RZ, RZ, R31, P3 ;  /* 0x000000ffff1e7224 */ /* 0x000fe400018e061f */
[----:B------:R-:W-:Y:S02]  /*2dd0*/  HADD2.F32 R29, -RZ, R29.H0_H0 ;  /* 0x2000001dff1d7230 */ /* 0x000fe40000004100 */
[----:B------:R-:W-:-:S02]  /*2de0*/  IMAD R30, R30, UR6, RZ ;  /* 0x000000061e1e7c24 */ /* 0x000fc4000f8e02ff */
[----:B------:R-:W-:-:S04]  /*2df0*/  IMAD.WIDE.U32 R24, R33, UR6, R24 ;  /* 0x0000000621187c25 */ /* 0x000fc8000f8e0018 */
[----:B------:R-:W-:Y:S01]  /*2e00*/  FMUL R29, R29, R12 ;  /* 0x0000000c1d1d7220 */ /* 0x000fe20000400000 */
[----:B------:R-:W-:-:S03]  /*2e10*/  IMAD R33, R33, UR7, R30 ;  /* 0x0000000721217c24 */ /* 0x000fc6000f8e021e */
[----:B------:R-:W-:Y:S01]  /*2e20*/  FFMA R29, R80, R7, R29 ;  /* 0x00000007501d7223 */ /* 0x000fe2000000001d */
[----:B------:R-:W-:-:S04]  /*2e30*/  IADD3 R24, P3, R24, UR10, RZ ;  /* 0x0000000a18187c10 */ /* 0x000fc8000ff7e0ff */
[----:B------:R-:W-:Y:S02]  /*2e40*/  F2FP.SATFINITE.E5M2.F32.PACK_AB_MERGE_C R31, RZ, R29, RZ ;  /* 0x0000001dff1f723e */ /* 0x000fe400048060ff */
[----:B------:R-:W-:Y:S02]  /*2e50*/  IADD3.X R25, R25, UR11, R33, P3, !PT ;  /* 0x0000000b19197c10 */ /* 0x000fe40009ffe421 */
[----:B------:R-:W-:Y:S01]  /*2e60*/  PRMT R29, RZ, 0x7610, R29 ;  /* 0x00007610ff1d7816 */ /* 0x000fe2000000001d */
[----:B------:R3:W-:Y:S01]  /*2e70*/  @!P2 STG.E.U8 desc[UR16][R8.64+0x1], R31 ;  /* 0x0000011f0800a986 */ /* 0x0007e2000c101110 */
[----:B------:R-:W-:Y:S05]  /*2e80*/  @P0 BRA `(.L_x_45) ;  /* 0x0000000000040947 */ /* 0x000fea0003800000 */
[----:B------:R4:W5:Y:S02]  /*2e90*/  LDG.E.U8 R29, desc[UR16][R24.64] ;  /* 0x00000010181d7981 */ /* 0x000964000c1e1100 */
.L_x_45:
[----:B------:R-:W-:Y:S05]  /*2ea0*/  BSYNC B1 ;  /* 0x0000000000017941 */ /* 0x000fea0003800000 */
.L_x_44:
[----:B-----5:R-:W-:Y:S01]  /*2eb0*/  LOP3.LUT R29, R29, 0xff, RZ, 0xc0, !PT ;  /* 0x000000ff1d1d7812 */ /* 0x020fe200078ec0ff */
[----:B------:R-:W-:Y:S01]  /*2ec0*/  BSSY B1, `(.L_x_46) ;  /* 0x000000b000017945 */ /* 0x000fe20003800000 */
[----:B------:R-:W-:Y:S02]  /*2ed0*/  ISETP.LT.OR P1, PT, R27, 0x9, !P1 ;  /* 0x000000091b00780c */ /* 0x000fe40004f21670 */
[----:B------:R-:W-:-:S05]  /*2ee0*/  F2FP.F16.E5M2.UNPACK_B R29, R29 ;  /* 0x0000001dff1d723e */ /* 0x000fca00020004ff */
[----:B------:R-:W-:-:S05]  /*2ef0*/  HADD2.F32 R29, -RZ, R29.H0_H0 ;  /* 0x2000001dff1d7230 */ /* 0x000fca0000004100 */
[----:B------:R-:W-:Y:S01]  /*2f00*/  FMUL R30, R29, R12 ;  /* 0x0000000c1d1e7220 */ /* 0x000fe20000400000 */
[----:B------:R-:W-:-:S03]  /*2f10*/  PRMT R29, RZ, 0x7610, R29 ;  /* 0x00007610ff1d7816 */ /* 0x000fc6000000001d */
[----:B------:R-:W-:-:S05]  /*2f20*/  FFMA R30, R77, R7, R30 ;  /* 0x000000074d1e7223 */ /* 0x000fca000000001e */
[----:B---3--:R-:W-:-:S05]  /*2f30*/  F2FP.SATFINITE.E5M2.F32.PACK_AB_MERGE_C R31, RZ, R30, RZ ;  /* 0x0000001eff1f723e */ /* 0x008fca00048060ff */
[----:B------:R3:W-:Y:S01]  /*2f40*/  @!P0 STG.E.U8 desc[UR16][R10.64], R31 ;  /* 0x0000001f0a008986 */ /* 0x0007e2000c101110 */
[----:B------:R-:W-:Y:S05]  /*2f50*/  @P1 BRA `(.L_x_47) ;  /* 0x0000000000041947 */ /* 0x000fea0003800000 */
[----:B------:R0:W5:Y:S02]  /*2f60*/  LDG.E.U8 R29, desc[UR16][R24.64+0x1] ;  /* 0x00000110181d7981 */ /* 0x000164000c1e1100 */
.L_x_47:
[----:B------:R-:W-:Y:S05]  /*2f70*/  BSYNC B1 ;  /* 0x0000000000017941 */ /* 0x000fea0003800000 */
.L_x_46:
[----:B-----5:R-:W-:Y:S01]  /*2f80*/  LOP3.LUT R29, R29, 0xff, RZ, 0xc0, !PT ;  /* 0x000000ff1d1d7812 */ /* 0x020fe200078ec0ff */
[----:B------:R-:W-:Y:S01]  /*2f90*/  BSSY B1, `(.L_x_48) ;  /* 0x000000c000017945 */ /* 0x000fe20003800000 */
[----:B------:R-:W-:Y:S02]  /*2fa0*/  ISETP.GE.AND P0, PT, R28, 0x9, PT ;  /* 0x000000091c00780c */ /* 0x000fe40003f06270 */
[----:B------:R-:W-:Y:S02]  /*2fb0*/  F2FP.F16.E5M2.UNPACK_B R29, R29 ;  /* 0x0000001dff1d723e */ /* 0x000fe400020004ff */
[----:B------:R-:W-:-:S03]  /*2fc0*/  ISETP.LT.OR P2, PT, R27, 0x1, !P0 ;  /* 0x000000011b00780c */ /* 0x000fc60004741670 */
[----:B------:R-:W-:-:S05]  /*2fd0*/  HADD2.F32 R29, -RZ, R29.H0_H0 ;  /* 0x2000001dff1d7230 */ /* 0x000fca0000004100 */
[----:B------:R-:W-:-:S04]  /*2fe0*/  FMUL R29, R29, R12 ;  /* 0x0000000c1d1d7220 */ /* 0x000fc80000400000 */
[----:B------:R-:W-:-:S05]  /*2ff0*/  FFMA R29, R78, R7, R29 ;  /* 0x000000074e1d7223 */ /* 0x000fca000000001d */
[----:B---3--:R-:W-:Y:S02]  /*3000*/  F2FP.SATFINITE.E5M2.F32.PACK_AB_MERGE_C R31, RZ, R29, RZ ;  /* 0x0000001dff1f723e */ /* 0x008fe400048060ff */
[----:B------:R-:W-:-:S03]  /*3010*/  PRMT R29, RZ, 0x7610, R29 ;  /* 0x00007610ff1d7816 */ /* 0x000fc6000000001d */
[----:B------:R3:W-:Y:S01]  /*3020*/  @!P1 STG.E.U8 desc[UR16][R10.64+0x1], R31 ;  /* 0x0000011f0a009986 */ /* 0x0007e2000c101110 */
[----:B------:R-:W-:Y:S05]  /*3030*/  @P2 BRA `(.L_x_49) ;  /* 0x0000000000042947 */ /* 0x000fea0003800000 */
[----:B------:R0:W5:Y:S02]  /*3040*/  LDG.E.U8 R29, desc[UR16][R14.64+0x8] ;  /* 0x000008100e1d7981 */ /* 0x000164000c1e1100 */
.L_x_49:
[----:B------:R-:W-:Y:S05]  /*3050*/  BSYNC B1 ;  /* 0x0000000000017941 */ /* 0x000fea0003800000 */
.L_x_48:
        /* <DEDUP_REMOVED lines=13> */
.L_x_51:
[----:B------:R-:W-:Y:S05]  /*3130*/  BSYNC B1 ;  /* 0x0000000000017941 */ /* 0x000fea0003800000 */
.L_x_50:
[----:B-----5:R-:W-:Y:S01]  /*3140*/  LOP3.LUT R29, R29, 0xff, RZ, 0xc0, !PT ;  /* 0x000000ff1d1d7812 */ /* 0x020fe200078ec0ff */
[----:B------:R-:W-:Y:S01]  /*3150*/  BSSY B1, `(.L_x_52) ;  /* 0x000000b000017945 */ /* 0x000fe20003800000 */
[----:B------:R-:W-:Y:S02]  /*3160*/  ISETP.LT.OR P0, PT, R27, 0x9, !P0 ;  /* 0x000000091b00780c */ /* 0x000fe40004701670 */
[----:B------:R-:W-:-:S05]  /*3170*/  F2FP.F16.E5M2.UNPACK_B R29, R29 ;  /* 0x0000001dff1d723e */ /* 0x000fca00020004ff */
        /* <DEDUP_REMOVED lines=8> */
.L_x_53:
[----:B------:R-:W-:Y:S05]  /*3200*/  BSYNC B1 ;  /* 0x0000000000017941 */ /* 0x000fea0003800000 */
.L_x_52:
        /* <DEDUP_REMOVED lines=12> */
.L_x_55:
[----:B------:R-:W-:Y:S05]  /*32d0*/  BSYNC B1 ;  /* 0x0000000000017941 */ /* 0x000fea0003800000 */
.L_x_54:
        /* <DEDUP_REMOVED lines=13> */
.L_x_57:
[----:B------:R-:W-:Y:S05]  /*33b0*/  BSYNC B1 ;  /* 0x0000000000017941 */ /* 0x000fea0003800000 */
.L_x_56:
        /* <DEDUP_REMOVED lines=13> */
.L_x_59:
[----:B------:R-:W-:Y:S05]  /*3490*/  BSYNC B1 ;  /* 0x0000000000017941 */ /* 0x000fea0003800000 */
.L_x_58:
        /* <DEDUP_REMOVED lines=12> */
.L_x_61:
[----:B------:R-:W-:Y:S05]  /*3560*/  BSYNC B1 ;  /* 0x0000000000017941 */ /* 0x000fea0003800000 */
.L_x_60:
        /* <DEDUP_REMOVED lines=12> */
.L_x_63:
[----:B------:R-:W-:Y:S05]  /*3630*/  BSYNC B1 ;  /* 0x0000000000017941 */ /* 0x000fea0003800000 */
.L_x_62:
        /* <DEDUP_REMOVED lines=13> */
.L_x_65:
[----:B------:R-:W-:Y:S05]  /*3710*/  BSYNC B1 ;  /* 0x0000000000017941 */ /* 0x000fea0003800000 */
.L_x_64:
        /* <DEDUP_REMOVED lines=13> */
.L_x_67:
[----:B------:R-:W-:Y:S05]  /*37f0*/  BSYNC B1 ;  /* 0x0000000000017941 */ /* 0x000fea0003800000 */
.L_x_66:
        /* <DEDUP_REMOVED lines=12> */
.L_x_69:
[----:B------:R-:W-:Y:S05]  /*38c0*/  BSYNC B1 ;  /* 0x0000000000017941 */ /* 0x000fea0003800000 */
.L_x_68:
        /* <DEDUP_REMOVED lines=12> */
.L_x_71:
[----:B------:R-:W-:Y:S05]  /*3990*/  BSYNC B1 ;  /* 0x0000000000017941 */ /* 0x000fea0003800000 */
.L_x_70:
        /* <DEDUP_REMOVED lines=13> */
.L_x_73:
[----:B------:R-:W-:Y:S05]  /*3a70*/  BSYNC B1 ;  /* 0x0000000000017941 */ /* 0x000fea0003800000 */
.L_x_72:
        /* <DEDUP_REMOVED lines=13> */
.L_x_75:
[----:B------:R-:W-:Y:S05]  /*3b50*/  BSYNC B1 ;  /* 0x0000000000017941 */ /* 0x000fea0003800000 */
.L_x_74:
        /* <DEDUP_REMOVED lines=12> */
.L_x_77:
[----:B------:R-:W-:Y:S05]  /*3c20*/  BSYNC B1 ;  /* 0x0000000000017941 */ /* 0x000fea0003800000 */
.L_x_76:
        /* <DEDUP_REMOVED lines=12> */
.L_x_79:
[----:B------:R-:W-:Y:S05]  /*3cf0*/  BSYNC B1 ;  /* 0x0000000000017941 */ /* 0x000fea0003800000 */
.L_x_78:
        /* <DEDUP_REMOVED lines=13> */
.L_x_81:
[----:B------:R-:W-:Y:S05]  /*3dd0*/  BSYNC B1 ;  /* 0x0000000000017941 */ /* 0x000fea0003800000 */
.L_x_80:
        /* <DEDUP_REMOVED lines=13> */
.L_x_83:
[----:B------:R-:W-:Y:S05]  /*3eb0*/  BSYNC B1 ;  /* 0x0000000000017941 */ /* 0x000fea0003800000 */
.L_x_82:
        /* <DEDUP_REMOVED lines=12> */
.L_x_85:
[----:B------:R-:W-:Y:S05]  /*3f80*/  BSYNC B1 ;  /* 0x0000000000017941 */ /* 0x000fea0003800000 */
.L_x_84:
[----:B-----5:R-:W-:Y:S01]  /*3f90*/  LOP3.LUT R29, R29, 0xff, RZ, 0xc0, !PT ;  /* 0x000000ff1d1d7812 */ /* 0x020fe200078ec0ff */
[----:B------:R-:W-:Y:S01]  /*3fa0*/  BSSY B1, `(.L_x_86) ;  /* 0x000000b000017945 */ /* 0x000fe20003800000 */
[----:B------:R-:W-:Y:S02]  /*3fb0*/  ISETP.LT.OR P1, PT, R27, 0x9, !P1 ;  /* 0x000000091b00780c */ /* 0x000fe40004f21670 */
[----:B------:R-:W-:-:S05]  /*3fc0*/  F2FP.F16.E5M2.UNPACK_B R29, R29 ;  /* 0x0000001dff1d723e */ /* 0x000fca00020004ff */
[----:B------:R-:W-:-:S05]  /*3fd0*/  HADD2.F32 R29, -RZ, R29.H0_H0 ;  /* 0x2000001dff1d7230 */ /* 0x000fca0000004100 */
[----:B------:R-:W-:-:S04]  /*3fe0*/  FMUL R30, R29, R12 ;  /* 0x0000000c1d1e7220 */ /* 0x000fc80000400000 */
[----:B------:R-:W-:Y:S01]  /*3ff0*/  FFMA R30, R23, R7, R30 ;  /* 0x00000007171e7223 */ /* 0x000fe2000000001e */
[----:B------:R-:W-:-:S04]  /*4000*/  PRMT R23, RZ, 0x7610, R23 ;  /* 0x00007610ff177816 */ /* 0x000fc80000000017 */
[----:B------:R-:W-:-:S05]  /*4010*/  F2FP.SATFINITE.E5M2.F32.PACK_AB_MERGE_C R29, RZ, R30, RZ ;  /* 0x0000001eff1d723e */ /* 0x000fca00048060ff */
[----:B------:R0:W-:Y:S01]  /*4020*/  @!P0 STG.E.U8 desc[UR16][R10.64+0x28], R29 ;  /* 0x0000281d0a008986 */ /* 0x0001e2000c101110 */
[----:B------:R-:W-:Y:S05]  /*4030*/  @P1 BRA `(.L_x_87) ;  /* 0x0000000000041947 */ /* 0x000fea0003800000 */
[----:B------:R0:W5:Y:S02]  /*4040*/  LDG.E.U8 R23, desc[UR16][R24.64+0x29] ;  /* 0x0000291018177981 */ /* 0x000164000c1e1100 */
.L_x_87:
[----:B------:R-:W-:Y:S05]  /*4050*/  BSYNC B1 ;  /* 0x0000000000017941 */ /* 0x000fea0003800000 */
.L_x_86:
        /* <DEDUP_REMOVED lines=8> */
[----:B0-----:R-:W-:Y:S02]  /*40e0*/  F2FP.SATFINITE.E5M2.F32.PACK_AB_MERGE_C R29, RZ, R23, RZ ;  /* 0x00000017ff1d723e */ /* 0x001fe400048060ff */
[----:B------:R-:W-:-:S03]  /*40f0*/  PRMT R23, RZ, 0x7610, R23 ;  /* 0x00007610ff177816 */ /* 0x000fc60000000017 */
[----:B------:R0:W-:Y:S01]  /*4100*/  @!P1 STG.E.U8 desc[UR16][R10.64+0x29], R29 ;  /* 0x0000291d0a009986 */ /* 0x0001e2000c101110 */
[----:B------:R-:W-:Y:S05]  /*4110*/  @P2 BRA `(.L_x_89) ;  /* 0x0000000000042947 */ /* 0x000fea0003800000 */
[----:B------:R0:W5:Y:S02]  /*4120*/  LDG.E.U8 R23, desc[UR16][R14.64+0x30] ;  /* 0x000030100e177981 */ /* 0x000164000c1e1100 */
.L_x_89:
[----:B------:R-:W-:Y:S05]  /*4130*/  BSYNC B1 ;  /* 0x0000000000017941 */ /* 0x000fea0003800000 */
.L_x_88:
[----:B-----5:R-:W-:Y:S01]  /*4140*/  LOP3.LUT R23, R23, 0xff, RZ, 0xc0, !PT ;  /* 0x000000ff17177812 */ /* 0x020fe200078ec0ff */
[----:B------:R-:W-:Y:S01]  /*4150*/  BSSY B1, `(.L_x_90) ;  /* 0x000000c000017945 */ /* 0x000fe20003800000 */
[----:B------:R-:W-:Y:S02]  /*4160*/  ISETP.GE.AND P1, PT, R28, 0x32, PT ;  /* 0x000000321c00780c */ /* 0x000fe40003f26270 */
[----:B------:R-:W-:Y:S02]  /*4170*/  F2FP.F16.E5M2.UNPACK_B R23, R23 ;  /* 0x00000017ff17723e */ /* 0x000fe400020004ff */
[----:B------:R-:W-:-:S03]  /*4180*/  ISETP.LT.OR P3, PT, R27, 0x1, !P1 ;  /* 0x000000011b00780c */ /* 0x000fc60004f61670 */
        /* <DEDUP_REMOVED lines=8> */
.L_x_91:
[----:B------:R-:W-:Y:S05]  /*4210*/  BSYNC B1 ;  /* 0x0000000000017941 */ /* 0x000fea0003800000 */
.L_x_90:
[----:B-----5:R-:W-:Y:S01]  /*4220*/  LOP3.LUT R21, R21, 0xff, RZ, 0xc0, !PT ;  /* 0x000000ff15157812 */ /* 0x020fe200078ec0ff */
[----:B------:R-:W-:Y:S01]  /*4230*/  BSSY B1, `(.L_x_92) ;  /* 0x000000b000017945 */ /* 0x000fe20003800000 */
[----:B------:R-:W-:Y:S02]  /*4240*/  ISETP.LT.OR P0, PT, R27, 0x9, !P0 ;  /* 0x000000091b00780c */ /* 0x000fe40004701670 */
[----:B------:R-:W-:-:S05]  /*4250*/  F2FP.F16.E5M2.UNPACK_B R21, R21 ;  /* 0x00000015ff15723e */ /* 0x000fca00020004ff */
        /* <DEDUP_REMOVED lines=8> */
.L_x_93:
[----:B------:R-:W-:Y:S05]  /*42e0*/  BSYNC B1 ;  /* 0x0000000000017941 */ /* 0x000fea0003800000 */
.L_x_92:
        /* <DEDUP_REMOVED lines=12> */
.L_x_95:
[----:B------:R-:W-:Y:S05]  /*43b0*/  BSYNC B1 ;  /* 0x0000000000017941 */ /* 0x000fea0003800000 */
.L_x_94:
        /* <DEDUP_REMOVED lines=13> */
.L_x_97:
[----:B------:R-:W-:Y:S05]  /*4490*/  BSYNC B1 ;  /* 0x0000000000017941 */ /* 0x000fea0003800000 */
.L_x_96:
        /* <DEDUP_REMOVED lines=13> */
.L_x_99:
[----:B------:R-:W-:Y:S05]  /*4570*/  BSYNC B1 ;  /* 0x0000000000017941 */ /* 0x000fea0003800000 */
.L_x_98:
[----:B-----5:R-:W-:Y:S01]  /*4580*/  LOP3.LUT R17, R17, 0xff, RZ, 0xc0, !PT ;  /* 0x000000ff11117812 */ /* 0x020fe200078ec0ff */
[----:B------:R-:W-:Y:S01]  /*4590*/  BSSY B1, `(.L_x_100) ;  /* 0x000000b000017945 */ /* 0x000fe20003800000 */
[----:B------:R-:W-:Y:S02]  /*45a0*/  ISETP.LT.OR P0, PT, R27, 0x9, !P0 ;  /* 0x000000091b00780c */ /* 0x000fe40004701670 */
[----:B------:R-:W-:Y:S02]  /*45b0*/  F2FP.F16.E5M2.UNPACK_B R17, R17 ;  /* 0x00000011ff11723e */ /* 0x000fe400020004ff */
[----:B0-2---:R-:W-:-:S03]  /*45c0*/  PRMT R14, RZ, 0x7610, R14 ;  /* 0x00007610ff0e7816 */ /* 0x005fc6000000000e */
[----:B------:R-:W-:-:S05]  /*45d0*/  HADD2.F32 R17, -RZ, R17.H0_H0 ;  /* 0x20000011ff117230 */ /* 0x000fca0000004100 */
[----:B------:R-:W-:-:S04]  /*45e0*/  FMUL R17, R17, R12 ;  /* 0x0000000c11117220 */ /* 0x000fc80000400000 */
[----:B------:R-:W-:-:S05]  /*45f0*/  FFMA R17, R18, R7, R17 ;  /* 0x0000000712117223 */ /* 0x000fca0000000011 */
[----:B------:R-:W-:-:S05]  /*4600*/  F2FP.SATFINITE.E5M2.F32.PACK_AB_MERGE_C R17, RZ, R17, RZ ;  /* 0x00000011ff11723e */ /* 0x000fca00048060ff */
[----:B------:R0:W-:Y:S01]  /*4610*/  @!P3 STG.E.U8 desc[UR16][R8.64+0x39], R17 ;  /* 0x000039110800b986 */ /* 0x0001e2000c101110 */
[----:B------:R-:W-:Y:S05]  /*4620*/  @P0 BRA `(.L_x_101) ;  /* 0x0000000000040947 */ /* 0x000fea0003800000 */
[----:B------:R2:W5:Y:S02]  /*4630*/  LDG.E.U8 R14, desc[UR16][R24.64+0x38] ;  /* 0x00003810180e7981 */ /* 0x000564000c1e1100 */
.L_x_101:
[----:B------:R-:W-:Y:S05]  /*4640*/  BSYNC B1 ;  /* 0x0000000000017941 */ /* 0x000fea0003800000 */
.L_x_100:
[----:B-----5:R-:W-:Y:S01]  /*4650*/  LOP3.LUT R14, R14, 0xff, RZ, 0xc0, !PT ;  /* 0x000000ff0e0e7812 */ /* 0x020fe200078ec0ff */
[----:B------:R-:W-:Y:S01]  /*4660*/  BSSY B1, `(.L_x_102) ;  /* 0x000000b000017945 */ /* 0x000fe20003800000 */
[----:B------:R-:W-:Y:S02]  /*4670*/  ISETP.LT.OR P1, PT, R27, 0x9, !P1 ;  /* 0x000000091b00780c */ /* 0x000fe40004f21670 */
[----:B------:R-:W-:-:S05]  /*4680*/  F2FP.F16.E5M2.UNPACK_B R14, R14 ;  /* 0x0000000eff0e723e */ /* 0x000fca00020004ff */
[----:B01-3--:R-:W-:-:S05]  /*4690*/  HADD2.F32 R9, -RZ, R14.H0_H0 ;  /* 0x2000000eff097230 */ /* 0x00bfca0000004100 */
[----:B------:R-:W-:-:S04]  /*46a0*/  FMUL R8, R9, R12 ;  /* 0x0000000c09087220 */ /* 0x000fc80000400000 */
[----:B------:R-:W-:-:S05]  /*46b0*/  FFMA R8, R13, R7, R8 ;  /* 0x000000070d087223 */ /* 0x000fca0000000008 */
[----:B------:R-:W-:Y:S02]  /*46c0*/  F2FP.SATFINITE.E5M2.F32.PACK_AB_MERGE_C R9, RZ, R8, RZ ;  /* 0x00000008ff09723e */ /* 0x000fe400048060ff */
[----:B------:R-:W-:-:S03]  /*46d0*/  PRMT R8, RZ, 0x7610, R8 ;  /* 0x00007610ff087816 */ /* 0x000fc60000000008 */
[----:B------:R0:W-:Y:S01]  /*46e0*/  @!P0 STG.E.U8 desc[UR16][R10.64+0x38], R9 ;  /* 0x000038090a008986 */ /* 0x0001e2000c101110 */
[----:B------:R-:W-:Y:S05]  /*46f0*/  @P1 BRA `(.L_x_103) ;  /* 0x0000000000041947 */ /* 0x000fea0003800000 */
[----:B------:R1:W5:Y:S02]  /*4700*/  LDG.E.U8 R8, desc[UR16][R24.64+0x39] ;  /* 0x0000391018087981 */ /* 0x000364000c1e1100 */
.L_x_103:
[----:B------:R-:W-:Y:S05]  /*4710*/  BSYNC B1 ;  /* 0x0000000000017941 */ /* 0x000fea0003800000 */
.L_x_102:
[----:B------:R-:W-:Y:S05]  /*4720*/  @P1 BRA `(.L_x_104) ;  /* 0x0000000800601947 */ /* 0x000fea0003800000 */
[----:B-----5:R-:W-:-:S04]  /*4730*/  LOP3.LUT R8, R8, 0xff, RZ, 0xc0, !PT ;  /* 0x000000ff08087812 */ /* 0x020fc800078ec0ff */
[----:B------:R-:W-:-:S05]  /*4740*/  F2FP.F16.E5M2.UNPACK_B R8, R8 ;  /* 0x00000008ff08723e */ /* 0x000fca00020004ff */
[----:B0-----:R-:W-:-:S05]  /*4750*/  HADD2.F32 R9, -RZ, R8.H0_H0 ;  /* 0x20000008ff097230 */ /* 0x001fca0000004100 */
[----:B------:R-:W-:-:S04]  /*4760*/  FMUL R9, R9, R12 ;  /* 0x0000000c09097220 */ /* 0x000fc80000400000 */
[----:B------:R-:W-:-:S05]  /*4770*/  FFMA R9, R16, R7, R9 ;  /* 0x0000000710097223 */ /* 0x000fca0000000009 */
[----:B------:R-:W-:-:S05]  /*4780*/  F2FP.SATFINITE.E5M2.F32.PACK_AB_MERGE_C R9, RZ, R9, RZ ;  /* 0x00000009ff09723e */ /* 0x000fca00048060ff */
[----:B------:R3:W-:Y:S01]  /*4790*/  STG.E.U8 desc[UR16][R10.64+0x39], R9 ;  /* 0x000039090a007986 */ /* 0x0007e2000c101110 */
[----:B------:R-:W-:Y:S05]  /*47a0*/  BRA `(.L_x_104) ;  /* 0x0000000800407947 */ /* 0x000fea0003800000 */
.L_x_39:
[C---:B------:R-:W-:Y:S01]  /*47b0*/  ISETP.GE.AND P3, PT, R28.reuse, 0x1, PT ;  /* 0x000000011c00780c */ /* 0x040fe20003f66270 */
[-C--:B--2---:R-:W-:Y:S01]  /*47c0*/  FMUL R79, R79, R7.reuse ;  /* 0x000000074f4f7220 */ /* 0x084fe20000400000 */
[----:B------:R-:W-:Y:S01]  /*47d0*/  ISETP.GE.AND P0, PT, R28, 0x2, PT ;  /* 0x000000021c00780c */ /* 0x000fe20003f06270 */
[-C--:B------:R-:W-:Y:S01]  /*47e0*/  FMUL R80, R80, R7.reuse ;  /* 0x0000000750507220 */ /* 0x080fe20000400000 */
[----:B------:R-:W-:Y:S01]  /*47f0*/  ISETP.LT.OR P1, PT, R27, 0x1, !P3 ;  /* 0x000000011b00780c */ /* 0x000fe20005f21670 */
[-C--:B------:R-:W-:Y:S01]  /*4800*/  FMUL R77, R77, R7.reuse ;  /* 0x000000074d4d7220 */ /* 0x080fe20000400000 */
[C---:B------:R-:W-:Y:S01]  /*4810*/  ISETP.LT.OR P2, PT, R27.reuse, 0x1, !P0 ;  /* 0x000000011b00780c */ /* 0x040fe20004741670 */
[-C--:B------:R-:W-:Y:S01]  /*4820*/  FMUL R78, R78, R7.reuse ;  /* 0x000000074e4e7220 */ /* 0x080fe20000400000 */
[----:B------:R-:W-:Y:S01]  /*4830*/  ISETP.LT.OR P3, PT, R27, 0x9, !P3 ;  /* 0x000000091b00780c */ /* 0x000fe20005f61670 */
[----:B------:R-:W-:Y:S01]  /*4840*/  FMUL R75, R75, R7 ;  /* 0x000000074b4b7220 */ /* 0x000fe20000400000 */
[----:B------:R-:W-:Y:S01]  /*4850*/  F2FP.SATFINITE.E5M2.F32.PACK_AB_MERGE_C R79, RZ, R79, RZ ;  /* 0x0000004fff4f723e */ /* 0x000fe200048060ff */
[-C--:B------:R-:W-:Y:S01]  /*4860*/  FMUL R76, R76, R7.reuse ;  /* 0x000000074c4c7220 */ /* 0x080fe20000400000 */
[----:B------:R-:W-:Y:S01]  /*4870*/  F2FP.SATFINITE.E5M2.F32.PACK_AB_MERGE_C R15, RZ, R80, RZ ;  /* 0x00000050ff0f723e */ /* 0x000fe200048060ff */
[----:B------:R-:W-:Y:S01]  /*4880*/  FMUL R74, R74, R7 ;  /* 0x000000074a4a7220 */ /* 0x000fe20000400000 */
[----:B------:R-:W-:Y:S01]  /*4890*/  F2FP.SATFINITE.E5M2.F32.PACK_AB_MERGE_C R77, RZ, R77, RZ ;  /* 0x0000004dff4d723e */ /* 0x000fe200048060ff */
[-C--:B------:R-:W-:Y:S01]  /*48a0*/  FMUL R72, R72, R7.reuse ;  /* 0x0000000748487220 */ /* 0x080fe20000400000 */
[----:B------:R-:W-:Y:S01]  /*48b0*/  ISETP.LT.OR P0, PT, R27, 0x9, !P0 ;  /* 0x000000091b00780c */ /* 0x000fe20004701670 */
[----:B------:R-:W-:Y:S01]  /*48c0*/  @!P1 STG.E.U8 desc[UR16][R8.64], R79 ;  /* 0x0000004f08009986 */ /* 0x000fe2000c101110 */
[C---:B------:R-:W-:Y:S01]  /*48d0*/  ISETP.GE.AND P1, PT, R28.reuse, 0x9, PT ;  /* 0x000000091c00780c */ /* 0x040fe20003f26270 */
[----:B------:R-:W-:Y:S01]  /*48e0*/  FMUL R69, R69, R7 ;  /* 0x0000000745457220 */ /* 0x000fe20000400000 */
[----:B------:R-:W-:Y:S01]  /*48f0*/  F2FP.SATFINITE.E5M2.F32.PACK_AB_MERGE_C R75, RZ, R75, RZ ;  /* 0x0000004bff4b723e */ /* 0x000fe200048060ff */
[----:B------:R0:W-:Y:S01]  /*4900*/  @!P2 STG.E.U8 desc[UR16][R8.64+0x1], R15 ;  /* 0x0000010f0800a986 */ /* 0x0001e2000c101110 */
[----:B------:R-:W-:Y:S01]  /*4910*/  ISETP.GE.AND P2, PT, R28, 0xa, PT ;  /* 0x0000000a1c00780c */ /* 0x000fe20003f46270 */
[-C--:B------:R-:W-:Y:S01]  /*4920*/  FMUL R70, R70, R7.reuse ;  /* 0x0000000746467220 */ /* 0x080fe20000400000 */
[----:B------:R-:W-:Y:S01]  /*4930*/  F2FP.SATFINITE.E5M2.F32.PACK_AB_MERGE_C R25, RZ, R76, RZ ;  /* 0x0000004cff19723e */ /* 0x000fe200048060ff */
[----:B------:R-:W-:Y:S01]  /*4940*/  @!P3 STG.E.U8 desc[UR16][R10.64], R77 ;  /* 0x0000004d0a00b986 */ /* 0x000fe2000c101110 */
[C---:B------:R-:W-:Y:S01]  /*4950*/  ISETP.LT.OR P3, PT, R27.reuse, 0x1, !P1 ;  /* 0x000000011b00780c */ /* 0x040fe20004f61670 */
[-C--:B------:R-:W-:Y:S01]  /*4960*/  FMUL R68, R68, R7.reuse ;  /* 0x0000000744447220 */ /* 0x080fe20000400000 */
[----:B------:R-:W-:Y:S01]  /*4970*/  ISETP.LT.OR P5, PT, R27, 0x1, !P2 ;  /* 0x000000011b00780c */ /* 0x000fe200057a1670 */
[-C--:B------:R-:W-:Y:S01]  /*4980*/  FMUL R67, R67, R7.reuse ;  /* 0x0000000743437220 */ /* 0x080fe20000400000 */
[----:B------:R-:W-:Y:S01]  /*4990*/  ISETP.LT.OR P1, PT, R27, 0x9, !P1 ;  /* 0x000000091b00780c */ /* 0x000fe20004f21670 */
[-C--:B------:R-:W-:Y:S01]  /*49a0*/  FMUL R65, R65, R7.reuse ;  /* 0x0000000741417220 */ /* 0x080fe20000400000 */
[----:B------:R-:W-:Y:S01]  /*49b0*/  F2FP.SATFINITE.E5M2.F32.PACK_AB_MERGE_C R29, RZ, R74, RZ ;  /* 0x0000004aff1d723e */ /* 0x000fe200048060ff */
[-C--:B------:R-:W-:Y:S01]  /*49c0*/  FMUL R66, R66, R7.reuse ;  /* 0x0000000742427220 */ /* 0x080fe20000400000 */
[----:B0-----:R-:W-:Y:S01]  /*49d0*/  F2FP.SATFINITE.E5M2.F32.PACK_AB_MERGE_C R15, RZ, R78, RZ ;  /* 0x0000004eff0f723e */ /* 0x001fe200048060ff */
[-C--:B------:R-:W-:Y:S01]  /*49e0*/  FMUL R64, R64, R7.reuse ;  /* 0x0000000740407220 */ /* 0x080fe20000400000 */
[----:B------:R-:W-:Y:S01]  /*49f0*/  ISETP.LT.OR P2, PT, R27, 0x9, !P2 ;  /* 0x000000091b00780c */ /* 0x000fe20005741670 */
[-C--:B------:R-:W-:Y:S01]  /*4a00*/  FMUL R63, R63, R7.reuse ;  /* 0x000000073f3f7220 */ /* 0x080fe20000400000 */
[----:B------:R-:W-:Y:S01]  /*4a10*/  F2FP.SATFINITE.E5M2.F32.PACK_AB_MERGE_C R31, RZ, R72, RZ ;  /* 0x00000048ff1f723e */ /* 0x000fe200048060ff */
[----:B------:R0:W-:Y:S01]  /*4a20*/  @!P0 STG.E.U8 desc[UR16][R10.64+0x1], R15 ;  /* 0x0000010f0a008986 */ /* 0x0001e2000c101110 */
[C---:B------:R-:W-:Y:S01]  /*4a30*/  ISETP.GE.AND P0, PT, R28.reuse, 0x11, PT ;  /* 0x000000111c00780c */ /* 0x040fe20003f06270 */
[----:B------:R-:W-:Y:S01]  /*4a40*/  FMUL R61, R61, R7 ;  /* 0x000000073d3d7220 */ /* 0x000fe20000400000 */
[----:B------:R-:W-:Y:S01]  /*4a50*/  F2FP.SATFINITE.E5M2.F32.PACK_AB_MERGE_C R69, RZ, R69, RZ ;  /* 0x00000045ff45723e */ /* 0x000fe200048060ff */
[----:B------:R-:W-:Y:S01]  /*4a60*/  @!P3 STG.E.U8 desc[UR16][R8.64+0x8], R75 ;  /* 0x0000084b0800b986 */ /* 0x000fe2000c101110 */
[----:B------:R-:W-:Y:S01]  /*4a70*/  ISETP.GE.AND P3, PT, R28, 0x12, PT ;  /* 0x000000121c00780c */ /* 0x000fe20003f66270 */
[----:B------:R-:W-:Y:S01]  /*4a80*/  FMUL R62, R62, R7 ;  /* 0x000000073e3e7220 */ /* 0x000fe20000400000 */
[----:B------:R-:W-:Y:S01]  /*4a90*/  F2FP.SATFINITE.E5M2.F32.PACK_AB_MERGE_C R67, RZ, R67, RZ ;  /* 0x00000043ff43723e */ /* 0x000fe200048060ff */
[----:B------:R1:W-:Y:S01]  /*4aa0*/  @!P5 STG.E.U8 desc[UR16][R8.64+0x9], R25 ;  /* 0x000009190800d986 */ /* 0x0003e2000c101110 */
[----:B------:R-:W-:Y:S01]  /*4ab0*/  ISETP.LT.OR P5, PT, R27, 0x1, !P3 ;  /* 0x000000011b00780c */ /* 0x000fe20005fa1670 */
[-C--:B------:R-:W-:Y:S01]  /*4ac0*/  FMUL R59, R59, R7.reuse ;  /* 0x000000073b3b7220 */ /* 0x080fe20000400000 */
[C---:B------:R-:W-:Y:S01]  /*4ad0*/  ISETP.LT.OR P3, PT, R27.reuse, 0x9, !P3 ;  /* 0x000000091b00780c */ /* 0x040fe20005f61670 */
[----:B------:R-:W-:Y:S01]  /*4ae0*/  @!P1 STG.E.U8 desc[UR16][R10.64+0x8], R29 ;  /* 0x0000081d0a009986 */ /* 0x000fe2000c101110 */
[----:B------:R-:W-:Y:S01]  /*4af0*/  ISETP.LT.OR P1, PT, R27, 0x1, !P0 ;  /* 0x000000011b00780c */ /* 0x000fe20004721670 */
[-C--:B------:R-:W-:Y:S01]  /*4b00*/  FMUL R60, R60, R7.reuse ;  /* 0x000000073c3c7220 */ /* 0x080fe20000400000 */
[----:B0-----:R-:W-:Y:S01]  /*4b10*/  F2FP.SATFINITE.E5M2.F32.PACK_AB_MERGE_C R15, RZ, R70, RZ ;  /* 0x00000046ff0f723e */ /* 0x001fe200048060ff */
[----:B------:R-:W-:Y:S01]  /*4b20*/  @!P2 STG.E.U8 desc[UR16][R10.64+0x9], R31 ;  /* 0x0000091f0a00a986 */ /* 0x000fe2000c101110 */
[----:B------:R-:W-:Y:S01]  /*4b30*/  ISETP.GE.AND P2, PT, R28, 0x19, PT ;  /* 0x000000191c00780c */ /* 0x000fe20003f46270 */
[-C--:B------:R-:W-:Y:S01]  /*4b40*/  FMUL R57, R57, R7.reuse ;  /* 0x0000000739397220 */ /* 0x080fe20000400000 */
[C---:B------:R-:W-:Y:S01]  /*4b50*/  ISETP.LT.OR P0, PT, R27.reuse, 0x9, !P0 ;  /* 0x000000091b00780c */ /* 0x040fe20004701670 */
[-C--:B------:R-:W-:Y:S01]  /*4b60*/  FMUL R58, R58, R7.reuse ;  /* 0x000000073a3a7220 */ /* 0x080fe20000400000 */
[----:B------:R-:W-:Y:S01]  /*4b70*/  ISETP.LT.OR P6, PT, R27, 0x1, !P2 ;  /* 0x000000011b00780c */ /* 0x000fe200057c1670 */
[----:B------:R0:W-:Y:S01]  /*4b80*/  @!P5 STG.E.U8 desc[UR16][R8.64+0x11], R15 ;  /* 0x0000110f0800d986 */ /* 0x0001e2000c101110 */
[----:B-1----:R-:W-:Y:S01]  /*4b90*/  F2FP.SATFINITE.E5M2.F32.PACK_AB_MERGE_C R25, RZ, R68, RZ ;  /* 0x00000044ff19723e */ /* 0x002fe200048060ff */
[----:B------:R-:W-:Y:S01]  /*4ba0*/  FMUL R56, R56, R7 ;  /* 0x0000000738387220 */ /* 0x000fe20000400000 */
[----:B------:R-:W-:Y:S01]  /*4bb0*/  F2FP.SATFINITE.E5M2.F32.PACK_AB_MERGE_C R65, RZ, R65, RZ ;  /* 0x00000041ff41723e */ /* 0x000fe200048060ff */
[----:B------:R-:W-:Y:S01]  /*4bc0*/  @!P1 STG.E.U8 desc[UR16][R8.64+0x10], R69 ;  /* 0x0000104508009986 */ /* 0x000fe2000c101110 */
[----:B------:R-:W-:Y:S01]  /*4bd0*/  ISETP.GE.AND P1, PT, R28, 0x1a, PT ;  /* 0x0000001a1c00780c */ /* 0x000fe20003f26270 */
[-C--:B------:R-:W-:Y:S01]  /*4be0*/  FMUL R23, R23, R7.reuse ;  /* 0x0000000717177220 */ /* 0x080fe20000400000 */
[C---:B------:R-:W-:Y:S01]  /*4bf0*/  ISETP.LT.OR P2, PT, R27.reuse, 0x9, !P2 ;  /* 0x000000091b00780c */ /* 0x040fe20005741670 */
[----:B------:R1:W-:Y:S01]  /*4c00*/  @!P3 STG.E.U8 desc[UR16][R10.64+0x11], R25 ;  /* 0x000011190a00b986 */ /* 0x0003e2000c101110 */
[----:B------:R-:W-:Y:S01]  /*4c10*/  ISETP.LT.OR P5, PT, R27, 0x1, !P1 ;  /* 0x000000011b00780c */ /* 0x000fe20004fa1670 */
[-C--:B------:R-:W-:Y:S01]  /*4c20*/  FMUL R21, R21, R7.reuse ;  /* 0x0000000715157220 */ /* 0x080fe20000400000 */
[----:B------:R-:W-:Y:S01]  /*4c30*/  ISETP.LT.OR P3, PT, R27, 0x9, !P1 ;  /* 0x000000091b00780c */ /* 0x000fe20004f61670 */
[----:B------:R-:W-:Y:S01]  /*4c40*/  @!P0 STG.E.U8 desc[UR16][R10.64+0x10], R67 ;  /* 0x000010430a008986 */ /* 0x000fe2000c101110 */
[----:B0-----:R-:W-:Y:S01]  /*4c50*/  F2FP.SATFINITE.E5M2.F32.PACK_AB_MERGE_C R15, RZ, R66, RZ ;  /* 0x00000042ff0f723e */ /* 0x001fe200048060ff */
[-C--:B------:R-:W-:Y:S01]  /*4c60*/  FMUL R22, R22, R7.reuse ;  /* 0x0000000716167220 */ /* 0x080fe20000400000 */
[C---:B------:R-:W-:Y:S01]  /*4c70*/  ISETP.GE.AND P0, PT, R28.reuse, 0x21, PT ;  /* 0x000000211c00780c */ /* 0x040fe20003f06270 */
[----:B------:R-:W-:Y:S01]  /*4c80*/  @!P6 STG.E.U8 desc[UR16][R8.64+0x18], R65 ;  /* 0x000018410800e986 */ /* 0x000fe2000c101110 */
[----:B------:R-:W-:Y:S01]  /*4c90*/  ISETP.GE.AND P1, PT, R28, 0x22, PT ;  /* 0x000000221c00780c */ /* 0x000fe20003f26270 */
[-C--:B------:R-:W-:Y:S01]  /*4ca0*/  FMUL R19, R19, R7.reuse ;  /* 0x0000000713137220 */ /* 0x080fe20000400000 */
[C---:B------:R-:W-:Y:S01]  /*4cb0*/  ISETP.LT.OR P6, PT, R27.reuse, 0x1, !P0 ;  /* 0x000000011b00780c */ /* 0x040fe200047c1670 */
[-C--:B------:R-:W-:Y:S01]  /*4cc0*/  FMUL R20, R20, R7.reuse ;  /* 0x0000000714147220 */ /* 0x080fe20000400000 */
[----:B-1----:R-:W-:Y:S01]  /*4cd0*/  F2FP.SATFINITE.E5M2.F32.PACK_AB_MERGE_C R25, RZ, R64, RZ ;  /* 0x00000040ff19723e */ /* 0x002fe200048060ff */
[----:B------:R0:W-:Y:S01]  /*4ce0*/  @!P5 STG.E.U8 desc[UR16][R8.64+0x19], R15 ;  /* 0x0000190f0800d986 */ /* 0x0001e2000c101110 */
[----:B------:R-:W-:Y:S01]  /*4cf0*/  ISETP.LT.OR P5, PT, R27, 0x1, !P1 ;  /* 0x000000011b00780c */ /* 0x000fe20004fa1670 */
[----:B------:R-:W-:Y:S01]  /*4d00*/  FMUL R17, R17, R7 ;  /* 0x0000000711117220 */ /* 0x000fe20000400000 */
[----:B------:R-:W-:Y:S01]  /*4d10*/  F2FP.SATFINITE.E5M2.F32.PACK_AB_MERGE_C R63, RZ, R63, RZ ;  /* 0x0000003fff3f723e */ /* 0x000fe200048060ff */
[----:B------:R1:W-:Y:S01]  /*4d20*/  @!P3 STG.E.U8 desc[UR16][R10.64+0x19], R25 ;  /* 0x000019190a00b986 */ /* 0x0003e2000c101110 */
[----:B------:R-:W-:Y:S01]  /*4d30*/  F2FP.SATFINITE.E5M2.F32.PACK_AB_MERGE_C R61, RZ, R61, RZ ;  /* 0x0000003dff3d723e */ /* 0x000fe200048060ff */
[-C--:B------:R-:W-:Y:S01]  /*4d40*/  FMUL R18, R18, R7.reuse ;  /* 0x0000000712127220 */ /* 0x080fe20000400000 */
[----:B------:R-:W-:Y:S01]  /*4d50*/  F2FP.SATFINITE.E5M2.F32.PACK_AB_MERGE_C R29, RZ, R62, RZ ;  /* 0x0000003eff1d723e */ /* 0x000fe200048060ff */
[----:B------:R-:W-:Y:S01]  /*4d60*/  @!P2 STG.E.U8 desc[UR16][R10.64+0x18], R63 ;  /* 0x0000183f0a00a986 */ /* 0x000fe2000c101110 */
[----:B------:R-:W-:Y:S01]  /*4d70*/  ISETP.LT.OR P3, PT, R27, 0x9, !P1 ;  /* 0x000000091b00780c */ /* 0x000fe20004f61670 */
[-C--:B------:R-:W-:Y:S01]  /*4d80*/  FMUL R13, R13, R7.reuse ;  /* 0x000000070d0d7220 */ /* 0x080fe20000400000 */
[----:B------:R-:W-:Y:S01]  /*4d90*/  ISETP.GE.AND P2, PT, R28, 0x29, PT ;  /* 0x000000291c00780c */ /* 0x000fe20003f46270 */
[----:B------:R-:W-:Y:S01]  /*4da0*/  @!P6 STG.E.U8 desc[UR16][R8.64+0x20], R61 ;  /* 0x0000203d0800e986 */ /* 0x000fe2000c101110 */
[C---:B------:R-:W-:Y:S01]  /*4db0*/  ISETP.LT.OR P0, PT, R27.reuse, 0x9, !P0 ;  /* 0x000000091b00780c */ /* 0x040fe20004701670 */
[----:B------:R-:W-:Y:S01]  /*4dc0*/  FMUL R16, R16, R7 ;  /* 0x0000000710107220 */ /* 0x000fe20000400000 */
[----:B------:R-:W-:Y:S01]  /*4dd0*/  ISETP.GE.AND P1, PT, R28, 0x2a, PT ;  /* 0x0000002a1c00780c */ /* 0x000fe20003f26270 */
[----:B------:R-:W-:Y:S01]  /*4de0*/  @!P5 STG.E.U8 desc[UR16][R8.64+0x21], R29 ;  /* 0x0000211d0800d986 */ /* 0x000fe2000c101110 */
[----:B------:R-:W-:-:S02]  /*4df0*/  ISETP.LT.OR P6, PT, R27, 0x1, !P2 ;  /* 0x000000011b00780c */ /* 0x000fc400057c1670 */
[C---:B------:R-:W-:Y:S02]  /*4e00*/  ISETP.LT.OR P5, PT, R27.reuse, 0x1, !P1 ;  /* 0x000000011b00780c */ /* 0x040fe40004fa1670 */
[----:B------:R-:W-:Y:S02]  /*4e10*/  F2FP.SATFINITE.E5M2.F32.PACK_AB_MERGE_C R59, RZ, R59, RZ ;  /* 0x0000003bff3b723e */ /* 0x000fe400048060ff */
[----:B0-----:R-:W-:Y:S02]  /*4e20*/  F2FP.SATFINITE.E5M2.F32.PACK_AB_MERGE_C R15, RZ, R60, RZ ;  /* 0x0000003cff0f723e */ /* 0x001fe400048060ff */
[----:B------:R-:W-:Y:S01]  /*4e30*/  F2FP.SATFINITE.E5M2.F32.PACK_AB_MERGE_C R57, RZ, R57, RZ ;  /* 0x00000039ff39723e */ /* 0x000fe200048060ff */
[----:B------:R-:W-:Y:S01]  /*4e40*/  @!P0 STG.E.U8 desc[UR16][R10.64+0x20], R59 ;  /* 0x0000203b0a008986 */ /* 0x000fe2000c101110 */
[----:B-1----:R-:W-:Y:S02]  /*4e50*/  F2FP.SATFINITE.E5M2.F32.PACK_AB_MERGE_C R25, RZ, R58, RZ ;  /* 0x0000003aff19723e */ /* 0x002fe400048060ff */
[C---:B------:R-:W-:Y:S01]  /*4e60*/  ISETP.LT.OR P1, PT, R27.reuse, 0x9, !P1 ;  /* 0x000000091b00780c */ /* 0x040fe20004f21670 */
[----:B------:R0:W-:Y:S01]  /*4e70*/  @!P3 STG.E.U8 desc[UR16][R10.64+0x21], R15 ;  /* 0x0000210f0a00b986 */ /* 0x0001e2000c101110 */
[----:B------:R-:W-:-:S02]  /*4e80*/  ISETP.LT.OR P2, PT, R27, 0x9, !P2 ;  /* 0x000000091b00780c */ /* 0x000fc40005741670 */
[C---:B------:R-:W-:Y:S01]  /*4e90*/  ISETP.GE.AND P3, PT, R28.reuse, 0x31, PT ;  /* 0x000000311c00780c */ /* 0x040fe20003f66270 */
[----:B------:R-:W-:Y:S01]  /*4ea0*/  @!P6 STG.E.U8 desc[UR16][R8.64+0x28], R57 ;  /* 0x000028390800e986 */ /* 0x000fe2000c101110 */
[----:B------:R-:W-:Y:S02]  /*4eb0*/  ISETP.GE.AND P0, PT, R28, 0x32, PT ;  /* 0x000000321c00780c */ /* 0x000fe40003f06270 */
[----:B------:R-:W-:Y:S01]  /*4ec0*/  F2FP.SATFINITE.E5M2.F32.PACK_AB_MERGE_C R23, RZ, R23, RZ ;  /* 0x00000017ff17723e */ /* 0x000fe200048060ff */
[----:B------:R1:W-:Y:S01]  /*4ed0*/  @!P5 STG.E.U8 desc[UR16][R8.64+0x29], R25 ;  /* 0x000029190800d986 */ /* 0x0003e2000c101110 */
[C---:B------:R-:W-:Y:S02]  /*4ee0*/  ISETP.LT.OR P5, PT, R27.reuse, 0x1, !P3 ;  /* 0x000000011b00780c */ /* 0x040fe40005fa1670 */
[----:B------:R-:W-:Y:S02]  /*4ef0*/  ISETP.LT.OR P6, PT, R27, 0x1, !P0 ;  /* 0x000000011b00780c */ /* 0x000fe400047c1670 */
[----:B0-----:R-:W-:Y:S01]  /*4f00*/  F2FP.SATFINITE.E5M2.F32.PACK_AB_MERGE_C R15, RZ, R56, RZ ;  /* 0x00000038ff0f723e */ /* 0x001fe200048060ff */
[----:B------:R-:W-:Y:S01]  /*4f10*/  @!P2 STG.E.U8 desc[UR16][R10.64+0x28], R23 ;  /* 0x000028170a00a986 */ /* 0x000fe2000c101110 */
[----:B------:R-:W-:-:S02]  /*4f20*/  F2FP.SATFINITE.E5M2.F32.PACK_AB_MERGE_C R21, RZ, R21, RZ ;  /* 0x00000015ff15723e */ /* 0x000fc400048060ff */
[C---:B------:R-:W-:Y:S01]  /*4f30*/  ISETP.GE.AND P2, PT, R28.reuse, 0x3a, PT ;  /* 0x0000003a1c00780c */ /* 0x040fe20003f46270 */
[----:B------:R0:W-:Y:S01]  /*4f40*/  @!P1 STG.E.U8 desc[UR16][R10.64+0x29], R15 ;  /* 0x0000290f0a009986 */ /* 0x0001e2000c101110 */
[C---:B------:R-:W-:Y:S02]  /*4f50*/  ISETP.LT.OR P1, PT, R27.reuse, 0x9, !P3 ;  /* 0x000000091b00780c */ /* 0x040fe40005f21670 */
[----:B-1----:R-:W-:Y:S01]  /*4f60*/  F2FP.SATFINITE.E5M2.F32.PACK_AB_MERGE_C R25, RZ, R22, RZ ;  /* 0x00000016ff19723e */ /* 0x002fe200048060ff */
[----:B------:R1:W-:Y:S01]  /*4f70*/  @!P5 STG.E.U8 desc[UR16][R8.64+0x30], R21 ;  /* 0x000030150800d986 */ /* 0x0003e2000c101110 */
[----:B------:R-:W-:Y:S02]  /*4f80*/  ISETP.GE.AND P3, PT, R28, 0x39, PT ;  /* 0x000000391c00780c */ /* 0x000fe40003f66270 */
[C---:B------:R-:W-:Y:S01]  /*4f90*/  ISETP.LT.OR P0, PT, R27.reuse, 0x9, !P0 ;  /* 0x000000091b00780c */ /* 0x040fe20004701670 */
[----:B------:R2:W-:Y:S01]  /*4fa0*/  @!P6 STG.E.U8 desc[UR16][R8.64+0x31], R25 ;  /* 0x000031190800e986 */ /* 0x0005e2000c101110 */
[----:B------:R-:W-:-:S02]  /*4fb0*/  ISETP.LT.OR P5, PT, R27, 0x1, !P3 ;  /* 0x000000011b00780c */ /* 0x000fc40005fa1670 */
[C---:B------:R-:W-:Y:S02]  /*4fc0*/  ISETP.LT.OR P6, PT, R27.reuse, 0x1, !P2 ;  /* 0x000000011b00780c */ /* 0x040fe400057c1670 */
[C---:B------:R-:W-:Y:S02]  /*4fd0*/  ISETP.LT.OR P3, PT, R27.reuse, 0x9, !P3 ;  /* 0x000000091b00780c */ /* 0x040fe40005f61670 */
[----:B------:R-:W-:Y:S02]  /*4fe0*/  ISETP.LT.OR P2, PT, R27, 0x9, !P2 ;  /* 0x000000091b00780c */ /* 0x000fe40005741670 */
[----:B------:R-:W-:Y:S02]  /*4ff0*/  F2FP.SATFINITE.E5M2.F32.PACK_AB_MERGE_C R19, RZ, R19, RZ ;  /* 0x00000013ff13723e */ /* 0x000fe400048060ff */
[----:B0-----:R-:W-:Y:S02]  /*5000*/  F2FP.SATFINITE.E5M2.F32.PACK_AB_MERGE_C R15, RZ, R20, RZ ;  /* 0x00000014ff0f723e */ /* 0x001fe400048060ff */
[----:B------:R-:W-:Y:S01]  /*5010*/  F2FP.SATFINITE.E5M2.F32.PACK_AB_MERGE_C R17, RZ, R17, RZ ;  /* 0x00000011ff11723e */ /* 0x000fe200048060ff */
[----:B------:R2:W-:Y:S01]  /*5020*/  @!P1 STG.E.U8 desc[UR16][R10.64+0x30], R19 ;  /* 0x000030130a009986 */ /* 0x0005e2000c101110 */
[----:B-1----:R-:W-:-:S02]  /*5030*/  F2FP.SATFINITE.E5M2.F32.PACK_AB_MERGE_C R21, RZ, R18, RZ ;  /* 0x00000012ff15723e */ /* 0x002fc400048060ff */
[----:B------:R-:W-:Y:S01]  /*5040*/  F2FP.SATFINITE.E5M2.F32.PACK_AB_MERGE_C R13, RZ, R13, RZ ;  /* 0x0000000dff0d723e */ /* 0x000fe200048060ff */
[----:B------:R2:W-:Y:S01]  /*5050*/  @!P0 STG.E.U8 desc[UR16][R10.64+0x31], R15 ;  /* 0x0000310f0a008986 */ /* 0x0005e2000c101110 */
[----:B------:R-:W-:-:S03]  /*5060*/  F2FP.SATFINITE.E5M2.F32.PACK_AB_MERGE_C R23, RZ, R16, RZ ;  /* 0x00000010ff17723e */ /* 0x000fc600048060ff */
[----:B------:R2:W-:Y:S04]  /*5070*/  @!P5 STG.E.U8 desc[UR16][R8.64+0x38], R17 ;  /* 0x000038110800d986 */ /* 0x0005e8000c101110 */
[----:B------:R2:W-:Y:S04]  /*5080*/  @!P6 STG.E.U8 desc[UR16][R8.64+0x39], R21 ;  /* 0x000039150800e986 */ /* 0x0005e8000c101110 */
[----:B------:R2:W-:Y:S04]  /*5090*/  @!P3 STG.E.U8 desc[UR16][R10.64+0x38], R13 ;  /* 0x0000380d0a00b986 */ /* 0x0005e8000c101110 */
[----:B------:R2:W-:Y:S02]  /*50a0*/  @!P2 STG.E.U8 desc[UR16][R10.64+0x39], R23 ;  /* 0x000039170a00a986 */ /* 0x0005e4000c101110 */
.L_x_104:
[----:B------:R-:W-:Y:S05]  /*50b0*/  BSYNC B0 ;  /* 0x0000000000007941 */ /* 0x000fea0003800000 */
.L_x_38:
[----:B------:R-:W-:Y:S01]  /*50c0*/  ULDC UR6, c[0x0][0xc] ;  /* 0x0000030000067ab9 */ /* 0x000fe20000000800 */
[----:B------:R-:W-:Y:S01]  /*50d0*/  ULDC UR7, c[0x0][0x10] ;  /* 0x0000040000077ab9 */ /* 0x000fe20000000800 */
[----:B0-23--:R-:W0:Y:S01]  /*50e0*/  LDC R9, c[0x0][0x14] ;  /* 0x00000500ff097b82 */ /* 0x00de220000000800 */
[----:B------:R-:W-:Y:S01]  /*50f0*/  UIMAD.WIDE.U32 UR6, UR6, UR7, URZ ;  /* 0x00000007060672a5 */ /* 0x000fe2000f8e003f */
[----:B-----5:R-:W-:Y:S01]  /*5100*/  PRMT R8, RZ, 0x7610, R8 ;  /* 0x00007610ff087816 */ /* 0x020fe20000000008 */
[----:B------:R-:W-:Y:S02]  /*5110*/  IMAD.MOV.U32 R15, RZ, RZ, -0x1 ;  /* 0xffffffffff0f7424 */ /* 0x000fe400078e00ff */
[----:B------:R-:W-:Y:S02]  /*5120*/  IMAD.MOV.U32 R73, RZ, RZ, -0x1 ;  /* 0xffffffffff497424 */ /* 0x000fe400078e00ff */
[----:B0-----:R-:W-:-:S04]  /*5130*/  IMAD.WIDE.U32 R4, R9, UR6, R4 ;  /* 0x0000000609047c25 */ /* 0x001fc8000f8e0004 */
[----:B------:R-:W-:Y:S01]  /*5140*/  IMAD R9, R9, UR7, RZ ;  /* 0x0000000709097c24 */ /* 0x000fe2000f8e02ff */
[----:B------:R-:W-:Y:S02]  /*5150*/  ULDC.64 UR6, c[0x0][0x650] ;  /* 0x0001940000067ab9 */ /* 0x000fe40000000a00 */
[----:B------:R-:W-:Y:S01]  /*5160*/  ISETP.GE.U32.AND P0, PT, R4, UR6, PT ;  /* 0x0000000604007c0c */ /* 0x000fe2000bf06070 */
[----:B------:R-:W-:-:S05]  /*5170*/  IMAD.IADD R5, R5, 0x1, R9 ;  /* 0x0000000105057824 */ /* 0x000fca00078e0209 */
[----:B------:R-:W-:-:S13]  /*5180*/  ISETP.GE.U32.AND.EX P0, PT, R5, UR7, PT, P0 ;  /* 0x0000000705007c0c */ /* 0x000fda000bf06100 */
[----:B------:R-:W-:Y:S05]  /*5190*/  @P0 BRA `(.L_x_105) ;  /* 0x0000000400600947 */ /* 0x000fea0003800000 */
[----:B------:R-:W0:Y:S01]  /*51a0*/  S2R R22, SR_CTAID.X ;  /* 0x0000000000167919 */ /* 0x000e220000002500 */
[----:B------:R-:W2:Y:S01]  /*51b0*/  LDC.64 R16, c[0x0][0x628] ;  /* 0x00018a00ff107b82 */ /* 0x000ea20000000a00 */
[----:B------:R-:W-:Y:S01]  /*51c0*/  ULDC UR6, c[0x0][0x150] ;  /* 0x0000540000067ab9 */ /* 0x000fe20000000800 */
[----:B------:R-:W-:Y:S01]  /*51d0*/  IMAD.MOV.U32 R14, RZ, RZ, R4 ;  /* 0x000000ffff0e7224 */ /* 0x000fe200078e0004 */
[----:B-1--4-:R-:W1:Y:S01]  /*51e0*/  S2R R24, SR_CTAID.Y ;  /* 0x0000000000187919 */ /* 0x012e620000002600 */
[----:B------:R-:W-:-:S04]  /*51f0*/  IMAD.MOV.U32 R15, RZ, RZ, R5 ;  /* 0x000000ffff0f7224 */ /* 0x000fc800078e0005 */
[----:B------:R-:W3:Y:S08]  /*5200*/  LDC R25, c[0x0][0x144] ;  /* 0x00005100ff197b82 */ /* 0x000ef00000000800 */
[----:B------:R-:W4:Y:S08]  /*5210*/  LDC R18, c[0x0][0x630] ;  /* 0x00018c00ff127b82 */ /* 0x000f300000000800 */
[----:B------:R-:W1:Y:S01]  /*5220*/  LDC.64 R20, c[0x0][0x620] ;  /* 0x00018800ff147b82 */ /* 0x000e620000000a00 */
[----:B--2---:R-:W-:-:S04]  /*5230*/  ISETP.NE.U32.AND P0, PT, R16, RZ, PT ;  /* 0x000000ff1000720c */ /* 0x004fc80003f05070 */
[----:B------:R-:W-:Y:S02]  /*5240*/  ISETP.NE.AND.EX P0, PT, R17, RZ, PT, P0 ;  /* 0x000000ff1100720c */ /* 0x000fe40003f05300 */
[----:B0-----:R-:W-:-:S05]  /*5250*/  I2FP.F32.U32 R8, R22 ;  /* 0x0000001600087245 */ /* 0x001fca0000201000 */
[----:B------:R-:W-:-:S04]  /*5260*/  FMUL R8, R8, UR6 ;  /* 0x0000000608087c20 */ /* 0x000fc80008400000 */
[----:B------:R0:W2:Y:S02]  /*5270*/  F2I.U32.TRUNC.NTZ R23, R8 ;  /* 0x0000000800177305 */ /* 0x0000a4000020f000 */
[----:B---34-:R-:W-:Y:S05]  /*5280*/  @!P0 BRA `(.L_x_106) ;  /* 0x0000000000288947 */ /* 0x018fea0003800000 */
[----:B------:R-:W3:Y:S02]  /*5290*/  LDC R9, c[0x0][0x634] ;  /* 0x00018d00ff097b82 */ /* 0x000ee40000000800 */
[----:B---3--:R-:W-:-:S05]  /*52a0*/  IADD3 R13, P0, R4, R9, RZ ;  /* 0x00000009040d7210 */ /* 0x008fca0007f1e0ff */
[----:B------:R-:W-:-:S04]  /*52b0*/  IMAD.X R19, RZ, RZ, R5, P0 ;  /* 0x000000ffff137224 */ /* 0x000fc800000e0605 */
[----:B0-----:R-:W-:-:S04]  /*52c0*/  IMAD.WIDE.U32 R8, R19, R16, RZ ;  /* 0x0000001013087225 */ /* 0x001fc800078e00ff */
[----:B------:R-:W-:-:S04]  /*52d0*/  IMAD.WIDE.U32 R10, P0, R13, R17, R8 ;  /* 0x000000110d0a7225 */ /* 0x000fc80007800008 */
[----:B------:R-:W-:-:S04]  /*52e0*/  IMAD.WIDE.U32 R8, R13, R16, RZ ;  /* 0x000000100d087225 */ /* 0x000fc800078e00ff */
[----:B------:R-:W-:Y:S01]  /*52f0*/  IMAD.X R15, RZ, RZ, RZ, P0 ;  /* 0x000000ffff0f7224 */ /* 0x000fe200000e06ff */
[----:B------:R-:W-:Y:S01]  /*5300*/  IADD3 RZ, P0, R9, R10, RZ ;  /* 0x0000000a09ff7210 */ /* 0x000fe20007f1e0ff */
[----:B------:R-:W-:-:S04]  /*5310*/  IMAD.MOV.U32 R14, RZ, RZ, R11 ;  /* 0x000000ffff0e7224 */ /* 0x000fc800078e000b */
[----:B------:R-:W-:-:S08]  /*5320*/  IMAD.WIDE.U32.X R14, R19, R17, R14, P0 ;  /* 0x00000011130e7225 */ /* 0x000fd000000e040e */
.L_x_106:
[----:B------:R-:W3:Y:S01]  /*5330*/  LDC.64 R30, c[0x0][0x640] ;  /* 0x00019000ff1e7b82 */ /* 0x000ee20000000a00 */
[-C--:B------:R-:W-:Y:S01]  /*5340*/  SHF.R.U64 R73, R14, R18.reuse, R15 ;  /* 0x000000120e497219 */ /* 0x080fe2000000120f */
[----:B--2---:R-:W-:Y:S01]  /*5350*/  IMAD.MOV R23, RZ, RZ, -R23 ;  /* 0x000000ffff177224 */ /* 0x004fe200078e0a17 */
[----:B0-----:R-:W-:Y:S01]  /*5360*/  SHF.R.U32.HI R8, RZ, R18, R15 ;  /* 0x00000012ff087219 */ /* 0x001fe2000001160f */
[----:B------:R-:W-:Y:S01]  /*5370*/  ULDC UR6, c[0x0][0x154] ;  /* 0x0000550000067ab9 */ /* 0x000fe20000000800 */
[----:B------:R-:W-:Y:S01]  /*5380*/  IADD3 R11, P0, RZ, -R73, RZ ;  /* 0x80000049ff0b7210 */ /* 0x000fe20007f1e0ff */
[----:B------:R-:W-:Y:S02]  /*5390*/  IMAD R23, R25, R23, R22 ;  /* 0x0000001719177224 */ /* 0x000fe400078e0216 */
[----:B------:R-:W0:Y:S01]  /*53a0*/  LDC R14, c[0x0][0x618] ;  /* 0x00018600ff0e7b82 */ /* 0x000e220000000800 */
[----:B------:R-:W-:Y:S02]  /*53b0*/  IMAD.MOV.U32 R13, RZ, RZ, 0x1 ;  /* 0x00000001ff0d7424 */ /* 0x000fe400078e00ff */
[----:B------:R-:W-:-:S04]  /*53c0*/  IMAD.X R9, RZ, RZ, ~R8, P0 ;  /* 0x000000ffff097224 */ /* 0x000fc800000e0e08 */
[-C--:B-1----:R-:W-:Y:S01]  /*53d0*/  IMAD R10, R9, R20.reuse, RZ ;  /* 0x00000014090a7224 */ /* 0x082fe200078e02ff */
[----:B------:R-:W1:Y:S01]  /*53e0*/  LDC R26, c[0x0][0x608] ;  /* 0x00018200ff1a7b82 */ /* 0x000e620000000800 */
[----:B------:R-:W-:-:S04]  /*53f0*/  IMAD.WIDE.U32 R8, R11, R20, R4 ;  /* 0x000000140b087225 */ /* 0x000fc800078e0004 */
[----:B------:R-:W-:Y:S01]  /*5400*/  IMAD R11, R11, R21, R10 ;  /* 0x000000150b0b7224 */ /* 0x000fe200078e020a */
[----:B------:R-:W-:Y:S02]  /*5410*/  I2FP.F32.U32 R10, R24 ;  /* 0x00000018000a7245 */ /* 0x000fe40000201000 */
[----:B------:R-:W2:Y:S01]  /*5420*/  LDC R28, c[0x0][0x658] ;  /* 0x00019600ff1c7b82 */ /* 0x000ea20000000800 */
[----:B------:R-:W-:Y:S01]  /*5430*/  IMAD.IADD R9, R9, 0x1, R11 ;  /* 0x0000000109097824 */ /* 0x000fe200078e020b */
[----:B---3--:R-:W-:Y:S01]  /*5440*/  ISETP.NE.U32.AND P0, PT, R30, RZ, PT ;  /* 0x000000ff1e00720c */ /* 0x008fe20003f05070 */
[----:B------:R-:W-:Y:S01]  /*5450*/  FMUL R10, R10, UR6 ;  /* 0x000000060a0a7c20 */ /* 0x000fe20008400000 */
[----:B------:R-:W-:Y:S02]  /*5460*/  IMAD.MOV.U32 R11, RZ, RZ, -0x1 ;  /* 0xffffffffff0b7424 */ /* 0x000fe400078e00ff */
[----:B------:R-:W-:Y:S01]  /*5470*/  ISETP.NE.AND.EX P0, PT, R31, RZ, PT, P0 ;  /* 0x000000ff1f00720c */ /* 0x000fe20003f05300 */
[----:B------:R3:W4:Y:S01]  /*5480*/  F2I.U32.TRUNC.NTZ R19, R10 ;  /* 0x0000000a00137305 */ /* 0x000722000020f000 */
[----:B------:R-:W3:Y:S01]  /*5490*/  LDC R21, c[0x0][0x148] ;  /* 0x00005200ff157b82 */ /* 0x000ee20000000800 */
[----:B0-----:R-:W-:-:S02]  /*54a0*/  SHF.R.U64 R18, R8, R14, R9 ;  /* 0x0000000e08127219 */ /* 0x001fc40000001209 */
[----:B------:R-:W-:-:S05]  /*54b0*/  SHF.R.U32.HI R9, RZ, R14, R9 ;  /* 0x0000000eff097219 */ /* 0x000fca0000011609 */
[----:B------:R-:W0:Y:S01]  /*54c0*/  LDC R22, c[0x0][0x600] ;  /* 0x00018000ff167b82 */ /* 0x000e220000000800 */
[-CC-:B-1----:R-:W-:Y:S02]  /*54d0*/  SHF.R.U64 R16, R18, R26.reuse, R9.reuse ;  /* 0x0000001a12107219 */ /* 0x182fe40000001209 */
[----:B------:R-:W-:-:S05]  /*54e0*/  SHF.R.U32.HI R9, RZ, R26, R9 ;  /* 0x0000001aff097219 */ /* 0x000fca0000011609 */
[----:B------:R-:W1:Y:S01]  /*54f0*/  LDC R27, c[0x0][0x648] ;  /* 0x00019200ff1b7b82 */ /* 0x000e620000000800 */
[-CC-:B--2---:R-:W-:Y:S02]  /*5500*/  SHF.R.U64 R20, R16, R28.reuse, R9.reuse ;  /* 0x0000001c10147219 */ /* 0x184fe40000001209 */
[-C--:B------:R-:W-:Y:S02]  /*5510*/  SHF.L.U32 R11, R11, R28.reuse, RZ ;  /* 0x0000001c0b0b7219 */ /* 0x080fe400000006ff */
[-C--:B------:R-:W-:Y:S01]  /*5520*/  SHF.R.U32.HI R9, RZ, R28.reuse, R9 ;  /* 0x0000001cff097219 */ /* 0x080fe20000011609 */
[----:B------:R-:W-:Y:S01]  /*5530*/  IMAD.MOV.U32 R8, RZ, RZ, R20 ;  /* 0x000000ffff087224 */ /* 0x000fe200078e0014 */
[----:B------:R-:W-:Y:S01]  /*5540*/  SHF.L.U32 R26, R13, R28, RZ ;  /* 0x0000001c0d1a7219 */ /* 0x000fe200000006ff */
[----:B------:R-:W2:Y:S01]  /*5550*/  LDC R29, c[0x0][0x638] ;  /* 0x00018e00ff1d7b82 */ /* 0x000ea20000000800 */
[----:B------:R-:W-:-:S07]  /*5560*/  LOP3.LUT R25, RZ, R11, RZ, 0x33, !PT ;  /* 0x0000000bff197212 */ /* 0x000fce00078e33ff */
[----:B------:R-:W0:Y:S01]  /*5570*/  LDC R32, c[0x0][0x610] ;  /* 0x00018400ff207b82 */ /* 0x000e220000000800 */
[----:B----4-:R-:W-:Y:S05]  /*5580*/  @!P0 BRA `(.L_x_107) ;  /* 0x0000000000288947 */ /* 0x010fea0003800000 */
[----:B------:R-:W4:Y:S02]  /*5590*/  LDC R13, c[0x0][0x64c] ;  /* 0x00019300ff0d7b82 */ /* 0x000f240000000800 */
[----:B----4-:R-:W-:-:S05]  /*55a0*/  IADD3 R13, P0, R20, R13, RZ ;  /* 0x0000000d140d7210 */ /* 0x010fca0007f1e0ff */
[----:B------:R-:W-:-:S04]  /*55b0*/  IMAD.X R17, RZ, RZ, R9, P0 ;  /* 0x000000ffff117224 */ /* 0x000fc800000e0609 */
[----:B------:R-:W-:-:S04]  /*55c0*/  IMAD.WIDE.U32 R8, R17, R30, RZ ;  /* 0x0000001e11087225 */ /* 0x000fc800078e00ff */
[----:B---3--:R-:W-:-:S04]  /*55d0*/  IMAD.WIDE.U32 R10, P0, R13, R31, R8 ;  /* 0x0000001f0d0a7225 */ /* 0x008fc80007800008 */
[----:B------:R-:W-:-:S04]  /*55e0*/  IMAD.WIDE.U32 R8, R13, R30, RZ ;  /* 0x0000001e0d087225 */ /* 0x000fc800078e00ff */
[----:B------:R-:W-:Y:S01]  /*55f0*/  IMAD.X R15, RZ, RZ, RZ, P0 ;  /* 0x000000ffff0f7224 */ /* 0x000fe200000e06ff */
[----:B------:R-:W-:Y:S01]  /*5600*/  IADD3 RZ, P0, R9, R10, RZ ;  /* 0x0000000a09ff7210 */ /* 0x000fe20007f1e0ff */
[----:B------:R-:W-:-:S04]  /*5610*/  IMAD.MOV.U32 R14, RZ, RZ, R11 ;  /* 0x000000ffff0e7224 */ /* 0x000fc800078e000b */
[----:B------:R-:W-:-:S08]  /*5620*/  IMAD.WIDE.U32.X R8, R17, R31, R14, P0 ;  /* 0x0000001f11087225 */ /* 0x000fd000000e040e */
.L_x_107:
[----:B-1----:R-:W-:Y:S01]  /*5630*/  SHF.R.U64 R8, R8, R27, R9 ;  /* 0x0000001b08087219 */ /* 0x002fe20000001209 */
[----:B0-----:R-:W-:Y:S01]  /*5640*/  VIADD R13, R22, 0xffffffff ;  /* 0xffffffff160d7836 */ /* 0x001fe20000000000 */
[----:B------:R-:W-:Y:S01]  /*5650*/  LOP3.LUT R11, R16, R25, RZ, 0xc0, !PT ;  /* 0x00000019100b7212 */ /* 0x000fe200078ec0ff */
[----:B------:R-:W-:Y:S02]  /*5660*/  IMAD.MOV R19, RZ, RZ, -R19 ;  /* 0x000000ffff137224 */ /* 0x000fe400078e0a13 */
[----:B------:R-:W-:Y:S02]  /*5670*/  IMAD.MOV R9, RZ, RZ, -R8 ;  /* 0x000000ffff097224 */ /* 0x000fe400078e0a08 */
[----:B------:R-:W-:Y:S01]  /*5680*/  IMAD R26, R26, R8, R11 ;  /* 0x000000081a1a7224 */ /* 0x000fe200078e020b */
[----:B------:R-:W-:Y:S01]  /*5690*/  LOP3.LUT R11, R18, R13, RZ, 0xc0, !PT ;  /* 0x0000000d120b7212 */ /* 0x000fe200078ec0ff */
[----:B---3--:R-:W-:Y:S02]  /*56a0*/  @P4 IMAD R23, R21, R19, R24 ;  /* 0x0000001315174224 */ /* 0x008fe400078e0218 */
[----:B--2---:R-:W-:-:S02]  /*56b0*/  IMAD R8, R9, R29, R20 ;  /* 0x0000001d09087224 */ /* 0x004fc400078e0214 */
[----:B------:R-:W-:Y:S02]  /*56c0*/  IMAD R26, R26, R32, R23 ;  /* 0x000000201a1a7224 */ /* 0x000fe400078e0217 */
[----:B------:R-:W-:Y:S02]  /*56d0*/  IMAD R9, R8, R22, R11 ;  /* 0x0000001608097224 */ /* 0x000fe400078e020b */
[----:B------:R-:W-:-:S03]  /*56e0*/  IMAD.MOV.U32 R10, RZ, RZ, 0x1 ;  /* 0x00000001ff0a7424 */ /* 0x000fc600078e00ff */
[----:B------:R-:W-:Y:S02]  /*56f0*/  SEL R15, R9, R26, !P4 ;  /* 0x0000001a090f7207 */ /* 0x000fe40006000000 */
[----:B------:R-:W-:Y:S02]  /*5700*/  PRMT R8, R10, 0x7610, R8 ;  /* 0x000076100a087816 */ /* 0x000fe40000000008 */
[----:B------:R-:W-:-:S07]  /*5710*/  SEL R26, R26, R9, !P4 ;  /* 0x000000091a1a7207 */ /* 0x000fce0006000000 */
.L_x_105:
[----:B------:R-:W-:Y:S01]  /*5720*/  LOP3.LUT P0, RZ, R8, 0xff, RZ, 0xc0, !PT ;  /* 0x000000ff08ff7812 */ /* 0x000fe2000780c0ff */
[----:B------:R-:W-:-:S12]  /*5730*/  IMAD.MOV.U32 R71, RZ, RZ, R26 ;  /* 0x000000ffff477224 */ /* 0x000fd800078e001a */
[----:B------:R-:W-:Y:S05]  /*5740*/  @P0 BRA `(.L_x_108) ;  /* 0xffffffb800d00947 */ /* 0x000fea000383ffff */
[----:B------:R-:W-:Y:S05]  /*5750*/  EXIT ;  /* 0x000000000000794d */ /* 0x000fea0003800000 */
.L_x_8:
[----:B0-----:R-:W-:Y:S01]  /*5760*/  ULDC.64 UR4, c[0x0][0x650] ;  /* 0x0001940000047ab9 */ /* 0x001fe20000000a00 */
        /* <DEDUP_REMOVED lines=25> */
.L_x_110:
[----:B------:R-:W0:Y:S01]  /*5900*/  LDC.64 R28, c[0x0][0x640] ;  /* 0x00019000ff1c7b82 */ /* 0x000e220000000a00 */
[-CC-:B------:R-:W-:Y:S01]  /*5910*/  SHF.R.U64 R21, R16, R6.reuse, R17.reuse ;  /* 0x0000000610157219 */ /* 0x180fe20000001211 */
[----:B------:R-:W-:Y:S01]  /*5920*/  IMAD.MOV.U32 R31, RZ, RZ, 0x1 ;  /* 0x00000001ff1f7424 */ /* 0x000fe200078e00ff */
[----:B------:R-:W-:Y:S02]  /*5930*/  SHF.R.U32.HI R3, RZ, R6, R17 ;  /* 0x00000006ff037219 */ /* 0x000fe40000011611 */
[----:B------:R-:W-:-:S03]  /*5940*/  IADD3 R15, P0, RZ, -R21, RZ ;  /* 0x80000015ff0f7210 */ /* 0x000fc60007f1e0ff */
[----:B------:R-:W1:Y:S02]  /*5950*/  LDC R14, c[0x0][0x618] ;  /* 0x00018600ff0e7b82 */ /* 0x000e640000000800 */
[----:B------:R-:W-:Y:S02]  /*5960*/  IMAD.X R3, RZ, RZ, ~R3, P0 ;  /* 0x000000ffff037224 */ /* 0x000fe400000e0e03 */
[----:B------:R-:W-:-:S04]  /*5970*/  IMAD.WIDE.U32 R12, R15, R22, R4 ;  /* 0x000000160f0c7225 */ /* 0x000fc800078e0004 */
[----:B------:R-:W2:Y:S01]  /*5980*/  LDC R16, c[0x0][0x608] ;  /* 0x00018200ff107b82 */ /* 0x000ea20000000800 */
[----:B------:R-:W-:-:S04]  /*5990*/  IMAD R6, R3, R22, RZ ;  /* 0x0000001603067224 */ /* 0x000fc800078e02ff */
[----:B------:R-:W-:-:S03]  /*59a0*/  IMAD R3, R15, R23, R6 ;  /* 0x000000170f037224 */ /* 0x000fc600078e0206 */
[----:B------:R-:W3:Y:S01]  /*59b0*/  LDC R26, c[0x0][0x658] ;  /* 0x00019600ff1a7b82 */ /* 0x000ee20000000800 */
[----:B------:R-:W-:Y:S01]  /*59c0*/  IMAD.IADD R3, R13, 0x1, R3 ;  /* 0x000000010d037824 */ /* 0x000fe200078e0203 */
[----:B0-----:R-:W-:Y:S01]  /*59d0*/  ISETP.NE.U32.AND P0, PT, R28, RZ, PT ;  /* 0x000000ff1c00720c */ /* 0x001fe20003f05070 */
[----:B------:R-:W-:-:S03]  /*59e0*/  IMAD.MOV.U32 R13, RZ, RZ, -0x1 ;  /* 0xffffffffff0d7424 */ /* 0x000fc600078e00ff */
        /* <DEDUP_REMOVED lines=25> */
.L_x_111:
[----:B-1----:R-:W-:Y:S01]  /*5b80*/  SHF.R.U64 R6, R12, R25, R13 ;  /* 0x000000190c067219 */ /* 0x002fe2000000120d */
[----:B0-----:R-:W-:Y:S01]  /*5b90*/  VIADD R13, R24, 0xffffffff ;  /* 0xffffffff180d7836 */ /* 0x001fe20000000000 */
[----:B------:R-:W-:Y:S01]  /*5ba0*/  SHF.L.U32 R9, R31, R26, RZ ;  /* 0x0000001a1f097219 */ /* 0x000fe200000006ff */
[----:B------:R-:W-:Y:S01]  /*5bb0*/  @P4 IMAD R10, R11, R20, R8 ;  /* 0x000000140b0a4224 */ /* 0x000fe200078e0208 */
[----:B------:R-:W-:Y:S01]  /*5bc0*/  LOP3.LUT R3, R22, R33, RZ, 0xc0, !PT ;  /* 0x0000002116037212 */ /* 0x000fe200078ec0ff */
[----:B------:R-:W-:Y:S01]  /*5bd0*/  IMAD.MOV R12, RZ, RZ, -R6 ;  /* 0x000000ffff0c7224 */ /* 0x000fe200078e0a06 */
[----:B------:R-:W-:Y:S01]  /*5be0*/  LOP3.LUT R18, R18, R13, RZ, 0xc0, !PT ;  /* 0x0000000d12127212 */ /* 0x000fe200078ec0ff */
[----:B------:R-:W-:Y:S02]  /*5bf0*/  IMAD.MOV.U32 R8, RZ, RZ, 0x1 ;  /* 0x00000001ff087424 */ /* 0x000fe400078e00ff */
[----:B------:R-:W-:Y:S02]  /*5c00*/  IMAD R9, R9, R6, R3 ;  /* 0x0000000609097224 */ /* 0x000fe400078e0203 */
[----:B--2---:R-:W-:-:S02]  /*5c10*/  IMAD R3, R12, R27, R23 ;  /* 0x0000001b0c037224 */ /* 0x004fc400078e0217 */
[----:B---3--:R-:W-:Y:S02]  /*5c20*/  IMAD R6, R9, R30, R10 ;  /* 0x0000001e09067224 */ /* 0x008fe400078e020a */
[----:B------:R-:W-:Y:S01]  /*5c30*/  IMAD R9, R3, R24, R18 ;  /* 0x0000001803097224 */ /* 0x000fe200078e0212 */
[----:B------:R-:W-:Y:S01]  /*5c40*/  PRMT R3, R8, 0x7610, R3 ;  /* 0x0000761008037816 */ /* 0x000fe20000000003 */
[----:B------:R-:W-:-:S03]  /*5c50*/  IMAD.MOV.U32 R16, RZ, RZ, R21 ;  /* 0x000000ffff107224 */ /* 0x000fc600078e0015 */
[----:B------:R-:W-:Y:S02]  /*5c60*/  SEL R12, R9, R6, !P4 ;  /* 0x00000006090c7207 */ /* 0x000fe40006000000 */
[----:B------:R-:W-:-:S07]  /*5c70*/  SEL R6, R6, R9, !P4 ;  /* 0x0000000906067207 */ /* 0x000fce0006000000 */
.L_x_109:
[----:B------:R-:W-:-:S08]  /*5c80*/  NOP ;  /* 0x0000000000007918 */ /* 0x000fd00000000000 */
[----:B------:R-:W0:-:S00]  /*5c90*/  USETMAXREG.DEALLOC.CTAPOOL 0x28 ;  /* 0x00000028000079c8 */ /* 0x000e0000080e0500 */
[----:B0-----:R-:W-:-:S13]  /*5ca0*/  ISETP.NE.AND P0, PT, R7, RZ, PT ;  /* 0x000000ff0700720c */ /* 0x001fda0003f05270 */
[----:B------:R-:W-:Y:S05]  /*5cb0*/  @P0 EXIT ;  /* 0x000000000000094d */ /* 0x000fea0003800000 */
[----:B------:R-:W-:Y:S01]  /*5cc0*/  LOP3.LUT P0, RZ, R3, 0xff, RZ, 0xc0, !PT ;  /* 0x000000ff03ff7812 */ /* 0x000fe2000780c0ff */
[----:B------:R-:W-:Y:S02]  /*5cd0*/  IMAD.MOV.U32 R11, RZ, RZ, 0x1 ;  /* 0x00000001ff0b7424 */ /* 0x000fe400078e00ff */
[----:B------:R-:W-:-:S10]  /*5ce0*/  IMAD.MOV.U32 R15, RZ, RZ, RZ ;  /* 0x000000ffff0f7224 */ /* 0x000fd400078e00ff */
[----:B------:R-:W-:Y:S05]  /*5cf0*/  @!P0 BRA `(.L_x_112) ;  /* 0x0000000c00748947 */ /* 0x000fea0003800000 */
[----:B------:R-:W0:Y:S01]  /*5d00*/  LDC R3, c[0x0][0x28c] ;  /* 0x0000a300ff037b82 */ /* 0x000e220000000800 */
[----:B------:R-:W-:Y:S01]  /*5d10*/  ULDC UR5, c[0x0][0x658] ;  /* 0x0001960000057ab9 */ /* 0x000fe20000000800 */
[----:B------:R-:W-:Y:S01]  /*5d20*/  UMOV UR11, 0xffffffff ;  /* 0xffffffff000b7882 */ /* 0x000fe20000000000 */
[----:B------:R-:W-:Y:S01]  /*5d30*/  UMOV UR16, 0x1 ;  /* 0x0000000100107882 */ /* 0x000fe20000000000 */
[----:B------:R-:W-:Y:S01]  /*5d40*/  USHF.L.U32 UR11, UR11, UR5, URZ ;  /* 0x000000050b0b7299 */ /* 0x000fe2000800063f */
[----:B------:R-:W-:Y:S01]  /*5d50*/  BSSY B0, `(.L_x_112) ;  /* 0x00000d7000007945 */ /* 0x000fe20003800000 */
[----:B------:R-:W-:Y:S01]  /*5d60*/  ULDC UR9, c[0x0][0xc] ;  /* 0x0000030000097ab9 */ /* 0x000fe20000000800 */
[----:B------:R-:W-:Y:S01]  /*5d70*/  ULDC UR12, c[0x0][0x10] ;  /* 0x00000400000c7ab9 */ /* 0x000fe20000000800 */
[----:B------:R-:W1:Y:S01]  /*5d80*/  S2UR UR8, SR_CgaCtaId ;  /* 0x00000000000879c3 */ /* 0x000e620000008800 */
[----:B------:R-:W-:Y:S01]  /*5d90*/  ULOP3.LUT UR13, URZ, UR11, URZ, 0x33, !UPT ;  /* 0x0000000b3f0d7292 */ /* 0x000fe2000f8e333f */
[----:B------:R-:W-:Y:S01]  /*5da0*/  IMAD.MOV.U32 R13, RZ, RZ, 0x1 ;  /* 0x00000001ff0d7424 */ /* 0x000fe200078e00ff */
[----:B------:R-:W-:Y:S01]  /*5db0*/  LOP3.LUT R14, R2, 0x2, RZ, 0xfc, !PT ;  /* 0x00000002020e7812 */ /* 0x000fe200078efcff */
[----:B------:R-:W-:Y:S01]  /*5dc0*/  IMAD.MOV.U32 R11, RZ, RZ, 0x1 ;  /* 0x00000001ff0b7424 */ /* 0x000fe200078e00ff */
[----:B------:R-:W-:Y:S01]  /*5dd0*/  ULDC UR4, c[0x0][0x600] ;  /* 0x0001800000047ab9 */ /* 0x000fe20000000800 */
[----:B------:R-:W-:Y:S01]  /*5de0*/  IMAD.MOV.U32 R15, RZ, RZ, RZ ;  /* 0x000000ffff0f7224 */ /* 0x000fe200078e00ff */
[----:B------:R-:W-:Y:S01]  /*5df0*/  UMOV UR15, 0x55 ;  /* 0x00000055000f7882 */ /* 0x000fe20000000000 */
[----:B------:R-:W-:-:S02]  /*5e00*/  UIADD3 UR4, UR4, -0x1, URZ ;  /* 0xffffffff04047890 */ /* 0x000fc4000fffe03f */
[----:B------:R-:W-:Y:S01]  /*5e10*/  USHF.L.U32 UR5, UR16, UR5, URZ ;  /* 0x0000000510057299 */ /* 0x000fe2000800063f */
[----:B------:R-:W-:Y:S01]  /*5e20*/  ULDC.64 UR28, c[0x0][0x198] ;  /* 0x00006600001c7ab9 */ /* 0x000fe20000000a00 */
[----:B0-----:R-:W-:-:S05]  /*5e30*/  VIADD R3, R3, 0x7f ;  /* 0x0000007f03037836 */ /* 0x001fca0000000000 */
[----:B------:R-:W-:Y:S01]  /*5e40*/  SHF.R.S32.HI R8, RZ, 0x1f, R3 ;  /* 0x0000001fff087819 */ /* 0x000fe20000011403 */
[----:B-1----:R-:W-:-:S03]  /*5e50*/  ULOP3.LUT UR10, UR8, 0x1, URZ, 0xc0, !UPT ;  /* 0x00000001080a7892 */ /* 0x002fc6000f8ec03f */
[----:B------:R-:W-:Y:S01]  /*5e60*/  LEA.HI R8, R8, R3, RZ, 0x7 ;  /* 0x0000000308087211 */ /* 0x000fe200078f38ff */
[----:B------:R-:W-:Y:S02]  /*5e70*/  USHF.R.U32.HI UR27, URZ, 0x1, UR8 ;  /* 0x000000013f1b7899 */ /* 0x000fe40008011608 */
[----:B------:R-:W-:Y:S01]  /*5e80*/  USHF.L.U32 UR6, UR8, 0x5, URZ ;  /* 0x0000000508067899 */ /* 0x000fe2000800063f */
[----:B------:R-:W-:Y:S01]  /*5e90*/  SHF.R.S32.HI R10, RZ, 0x7, R8 ;  /* 0x00000007ff0a7819 */ /* 0x000fe20000011408 */
[----:B------:R-:W-:Y:S02]  /*5ea0*/  USHF.L.U32 UR7, UR8, 0xc, URZ ;  /* 0x0000000c08077899 */ /* 0x000fe4000800063f */
[----:B------:R-:W-:Y:S02]  /*5eb0*/  ULOP3.LUT UR8, UR8, 0xfffffffe, URZ, 0xc0, !UPT ;  /* 0xfffffffe08087892 */ /* 0x000fe4000f8ec03f */
[----:B------:R-:W-:Y:S01]  /*5ec0*/  UISETP.GT.U32.AND UP0, UPT, UR10, 0xffff, UPT ;  /* 0x0000ffff0a00788c */ /* 0x000fe2000bf04070 */
[----:B------:R-:W-:Y:S01]  /*5ed0*/  VIADD R3, R10, 0x1 ;  /* 0x000000010a037836 */ /* 0x000fe20000000000 */
[----:B------:R-:W-:-:S02]  /*5ee0*/  USHF.L.U32 UR14, UR16, UR8, URZ ;  /* 0x00000008100e7299 */ /* 0x000fc4000800063f */
[----:B------:R-:W-:Y:S02]  /*5ef0*/  ULOP3.LUT UR11, UR8, 0x1, URZ, 0xfc, !UPT ;  /* 0x00000001080b7892 */ /* 0x000fe4000f8efc3f */
[----:B------:R-:W-:Y:S02]  /*5f00*/  UIMAD.WIDE.U32 UR8, UR9, UR12, URZ ;  /* 0x0000000c090872a5 */ /* 0x000fe4000f8e003f */
[----:B------:R-:W-:Y:S01]  /*5f10*/  USEL UR10, UR10, 0xffff, !UP0 ;  /* 0x0000ffff0a0a7887 */ /* 0x000fe2000c000000 */
[----:B------:R-:W-:Y:S01]  /*5f20*/  ULDC UR12, c[0x0][0x14] ;  /* 0x00000500000c7ab9 */ /* 0x000fe20000000800 */
[----:B------:R-:W-:Y:S02]  /*5f30*/  USHF.L.U32 UR11, UR16, UR11, URZ ;  /* 0x0000000b100b7299 */ /* 0x000fe4000800063f */
[----:B------:R-:W-:Y:S02]  /*5f40*/  UIMAD.WIDE.U32 UR24, UR8, UR12, URZ ;  /* 0x0000000c081872a5 */ /* 0x000fe4000f8e003f */
[----:B------:R-:W-:-:S02]  /*5f50*/  UIMAD UR21, UR9, UR12, URZ ;  /* 0x0000000c091572a4 */ /* 0x000fc4000f8e023f */
[----:B------:R-:W-:Y:S02]  /*5f60*/  ULOP3.LUT UR10, UR10, 0xffff, URZ, 0xc0, !UPT ;  /* 0x0000ffff0a0a7892 */ /* 0x000fe4000f8ec03f */
[----:B------:R-:W-:Y:S02]  /*5f70*/  ULOP3.LUT UR6, UR6, 0x20, URZ, 0xc0, !UPT ;  /* 0x0000002006067892 */ /* 0x000fe4000f8ec03f */
[----:B------:R-:W-:Y:S02]  /*5f80*/  ULOP3.LUT UR7, UR7, 0x1000, URZ, 0xc0, !UPT ;  /* 0x0000100007077892 */ /* 0x000fe4000f8ec03f */
[----:B------:R-:W-:Y:S02]  /*5f90*/  ULOP3.LUT UR14, UR14, UR11, URZ, 0xfc, !UPT ;  /* 0x0000000b0e0e7292 */ /* 0x000fe4000f8efc3f */
[----:B------:R-:W-:Y:S02]  /*5fa0*/  UIADD3 UR21, UR25, UR21, URZ ;  /* 0x0000001519157290 */ /* 0x000fe4000fffe03f */
[----:B------:R-:W-:-:S12]  /*5fb0*/  USHF.L.U32 UR15, UR15, UR10, URZ ;  /* 0x0000000a0f0f7299 */ /* 0x000fd8000800063f */
.L_x_123:
[----:B------:R-:W-:-:S03]  /*5fc0*/  UMOV UR8, 0xffffffff ;  /* 0xffffffff00087882 */ /* 0x000fc60000000000 */
[----:B------:R-:W-:Y:S05]  /*5fd0*/  BRA.DIV UR8, `(.L_x_113) ;  /* 0x0000001208607947 */ /* 0x000fea000b800000 */
[----:B------:R-:W-:-:S13]  /*5fe0*/  ELECT P0, URZ, PT ;  /* 0x00000000003f782f */ /* 0x000fda0003800000 */
.L_x_139:
[----:B------:R-:W0:Y:S01]  /*5ff0*/  LDC R7, c[0x0][0x28c] ;  /* 0x0000a300ff077b82 */ /* 0x000e220000000800 */
[----:B------:R-:W-:Y:S01]  /*6000*/  BSSY B1, `(.L_x_114) ;  /* 0x000003b000017945 */ /* 0x000fe20003800000 */
[----:B0-----:R-:W-:-:S13]  /*6010*/  ISETP.LT.OR P0, PT, R7, 0x1, !P0 ;  /* 0x000000010700780c */ /* 0x001fda0004701670 */
[----:B------:R-:W-:Y:S05]  /*6020*/  @P0 BRA `(.L_x_115) ;  /* 0x0000000000e00947 */ /* 0x000fea0003800000 */
[----:B------:R-:W-:Y:S01]  /*6030*/  LEA R9, R6, UR27, 0x2 ;  /* 0x0000001b06097c11 */ /* 0x000fe2000f8e10ff */
[----:B------:R-:W-:Y:S01]  /*6040*/  IMAD.MOV.U32 R21, RZ, RZ, RZ ;  /* 0x000000ffff157224 */ /* 0x000fe200078e00ff */
[----:B------:R-:W-:Y:S01]  /*6050*/  LEA R17, R12, UR6, 0x6 ;  /* 0x000000060c117c11 */ /* 0x000fe2000f8e30ff */
[----:B------:R-:W-:Y:S02]  /*6060*/  IMAD.MOV.U32 R6, RZ, RZ, R3 ;  /* 0x000000ffff067224 */ /* 0x000fe400078e0003 */
[----:B------:R-:W-:Y:S02]  /*6070*/  IMAD.MOV.U32 R7, RZ, RZ, R11 ;  /* 0x000000ffff077224 */ /* 0x000fe400078e000b */
[----:B------:R-:W-:Y:S02]  /*6080*/  IMAD.MOV.U32 R8, RZ, RZ, R15 ;  /* 0x000000ffff087224 */ /* 0x000fe400078e000f */
[----:B------:R-:W-:-:S07]  /*6090*/  IMAD.SHL.U32 R18, R9, 0x20, RZ ;  /* 0x0000002009127824 */ /* 0x000fce00078e00ff */
.L_x_118:
[----:B------:R-:W0:Y:S01]  /*60a0*/  S2R R12, SR_CgaCtaId ;  /* 0x00000000000c7919 */ /* 0x000e220000008800 */
[----:B------:R-:W-:Y:S02]  /*60b0*/  MOV R9, 0x400 ;  /* 0x0000040000097802 */ /* 0x000fe40000000f00 */
[----:B------:R-:W-:Y:S02]  /*60c0*/  LOP3.LUT P1, RZ, R0, 0x7f, RZ, 0xc0, !PT ;  /* 0x0000007f00ff7812 */ /* 0x000fe4000782c0ff */
[----:B0-----:R-:W-:Y:S02]  /*60d0*/  LEA R19, R12, R9, 0x18 ;  /* 0x000000090c137211 */ /* 0x001fe400078ec0ff */
[----:B------:R-:W-:-:S09]  /*60e0*/  SHF.L.U32 R9, R7, 0x1f, RZ ;  /* 0x0000001f07097819 */ /* 0x000fd200000006ff */
[----:B------:R-:W0:Y:S01]  /*60f0*/  @!P1 LDC R12, c[0x0][0x500] ;  /* 0x00014000ff0c9b82 */ /* 0x000e220000000800 */
[----:B------:R-:W-:-:S04]  /*6100*/  IMAD R20, R8, 0x8, R19 ;  /* 0x0000000808147824 */ /* 0x000fc800078e0213 */
[----:B------:R-:W1:Y:S02]  /*6110*/  SYNCS.PHASECHK.TRANS64.TRYWAIT P0, [R20+URZ+0x48], R9 ;  /* 0x00004809140075a7 */ /* 0x000e64000800017f */
[----:B-1----:R-:W-:Y:S05]  /*6120*/  @!P0 BRA `(.L_x_116) ;  /* 0x00000010002c8947 */ /* 0x002fea0003800000 */
.L_x_140:
[----:B-1----:R-:W-:Y:S01]  /*6130*/  PRMT R9, R14, 0x9910, RZ ;  /* 0x000099100e097816 */ /* 0x002fe200000000ff */
[----:B0-----:R0:W-:Y:S03]  /*6140*/  @!P1 SYNCS.ARRIVE.TRANS64 RZ, [R20+URZ], R12 ;  /* 0x0000000c14ff99a7 */ /* 0x0011e6000800003f */
[----:B------:R-:W-:-:S13]  /*6150*/  ISETP.NE.AND P0, PT, R9, 0x2, PT ;  /* 0x000000020900780c */ /* 0x000fda0003f05270 */
[----:B0-----:R-:W-:Y:S05]  /*6160*/  @P0 BRA `(.L_x_117) ;  /* 0x0000000000040947 */ /* 0x001fea0003800000 */
[----:B------:R-:W-:Y:S01]  /*6170*/  BPT.TRAP 0x1 ;  /* 0x000000040000795c */ /* 0x000fe20000300000 */
.L_x_117:
[----:B------:R-:W-:Y:S01]  /*6180*/  LEA R9, R8, UR27, 0x2 ;  /* 0x0000001b08097c11 */ /* 0x000fe2000f8e10ff */
[----:B------:R-:W-:Y:S01]  /*6190*/  VIADD R6, R6, 0xffffffff ;  /* 0xffffffff06067836 */ /* 0x000fe20000000000 */
[----:B------:R-:W-:Y:S01]  /*61a0*/  R2UR UR11, R8 ;  /* 0x00000000080b72ca */ /* 0x000fe200000e0000 */
[----:B------:R-:W-:Y:S01]  /*61b0*/  UIADD3 UR16, UP0, UR28, 0xf0, URZ ;  /* 0x000000f01c107890 */ /* 0x000fe2000ff1e03f */
[----:B------:R-:W-:Y:S01]  /*61c0*/  R2UR UR22, R19 ;  /* 0x00000000131672ca */ /* 0x000fe200000e0000 */
[----:B------:R-:W-:Y:S01]  /*61d0*/  IMAD.U32 R9, R9, 0x1000, R19 ;  /* 0x0000100009097824 */ /* 0x000fe200078e0013 */
[----:B------:R-:W-:Y:S01]  /*61e0*/  R2UR UR23, R18 ;  /* 0x00000000121772ca */ /* 0x000fe200000e0000 */
[----:B------:R-:W-:Y:S01]  /*61f0*/  UIADD3 UR32, UP1, UR28, 0x1f0, URZ ;  /* 0x000001f01c207890 */ /* 0x000fe2000ff3e03f */
[----:B------:R-:W-:Y:S01]  /*6200*/  R2UR UR9, R20 ;  /* 0x00000000140972ca */ /* 0x000fe200000e0000 */
[----:B------:R-:W-:Y:S01]  /*6210*/  UIADD3.X UR17, URZ, UR29, URZ, UP0, !UPT ;  /* 0x0000001d3f117290 */ /* 0x000fe200087fe43f */
[----:B------:R-:W-:Y:S01]  /*6220*/  R2UR UR8, R9 ;  /* 0x00000000090872ca */ /* 0x000fe200000e0000 */
[----:B------:R-:W-:Y:S01]  /*6230*/  UPRMT UR20, URZ, 0x5410, UR15 ;  /* 0x000054103f147896 */ /* 0x000fe2000800000f */
[----:B------:R-:W-:Y:S01]  /*6240*/  R2UR UR10, R21 ;  /* 0x00000000150a72ca */ /* 0x000fe200000e0000 */
[----:B------:R-:W-:Y:S01]  /*6250*/  VIADD R8, R8, 0x1 ;  /* 0x0000000108087836 */ /* 0x000fe20000000000 */
[----:B------:R-:W-:Y:S01]  /*6260*/  R2UR UR12, R16 ;  /* 0x00000000100c72ca */ /* 0x000fe200000e0000 */
[----:B------:R-:W-:Y:S01]  /*6270*/  ULEA UR11, UR11, UR7, 0xd ;  /* 0x000000070b0b7291 */ /* 0x000fe2000f8e683f */
[----:B------:R-:W-:Y:S01]  /*6280*/  R2UR UR26, R17 ;  /* 0x00000000111a72ca */ /* 0x000fe200000e0000 */
[----:B------:R-:W-:Y:S01]  /*6290*/  UPRMT UR30, URZ, 0x5410, UR14 ;  /* 0x000054103f1e7896 */ /* 0x000fe2000800000e */
[----:B------:R-:W-:Y:S01]  /*62a0*/  ISETP.GT.AND P1, PT, R6, 0x1, PT ;  /* 0x000000010600780c */ /* 0x000fe20003f24270 */
[----:B------:R-:W-:Y:S01]  /*62b0*/  UIADD3 UR22, UR22, 0x24180, UR11 ;  /* 0x0002418016167890 */ /* 0x000fe2000fffe00b */
[----:B------:R-:W-:Y:S01]  /*62c0*/  ISETP.NE.AND P0, PT, R8, 0x9, PT ;  /* 0x000000090800780c */ /* 0x000fe20003f05270 */
[----:B------:R-:W-:Y:S01]  /*62d0*/  UIADD3.X UR33, URZ, UR29, URZ, UP1, !UPT ;  /* 0x0000001d3f217290 */ /* 0x000fe20008ffe43f */
[----:B------:R-:W-:Y:S01]  /*62e0*/  VIADD R21, R21, 0x80 ;  /* 0x0000008015157836 */ /* 0x000fe20000000000 */
[----:B------:R-:W-:Y:S01]  /*62f0*/  UIADD3 UR8, UR8, 0x180, URZ ;  /* 0x0000018008087890 */ /* 0x000fe2000fffe03f */
[----:B------:R-:W-:Y:S01]  /*6300*/  SEL R12, RZ, 0x1, P0 ;  /* 0x00000001ff0c7807 */ /* 0x000fe20000000000 */
[----:B------:R-:W-:Y:S01]  /*6310*/  UMOV UR18, 0x0 ;  /* 0x0000000000127882 */ /* 0x000fe20000000000 */
[----:B------:R-:W-:Y:S01]  /*6320*/  UMOV UR19, 0x10000000 ;  /* 0x1000000000137882 */ /* 0x000fe20000000000 */
[----:B------:R-:W-:Y:S01]  /*6330*/  UMOV UR11, UR23 ;  /* 0x00000017000b7c82 */ /* 0x000fe20008000000 */
[----:B------:R-:W-:-:S02]  /*6340*/  LOP3.LUT R7, R7, R12, RZ, 0x3c, !PT ;  /* 0x0000000c07077212 */ /* 0x000fc400078e3cff */
[----:B------:R-:W-:Y:S02]  /*6350*/  SEL R8, R8, RZ, P0 ;  /* 0x000000ff08087207 */ /* 0x000fe40000000000 */
[----:B------:R0:W-:Y:S02]  /*6360*/  UTMALDG.3D.MULTICAST [UR8], [UR16], UR20, desc[UR18] ;  /* 0x00001208100073b4 */ /* 0x0001e40008011814 */
[----:B0-----:R-:W-:Y:S01]  /*6370*/  UMOV UR8, UR22 ;  /* 0x0000001600087c82 */ /* 0x001fe20008000000 */
[----:B------:R-:W-:Y:S02]  /*6380*/  UMOV UR11, UR26 ;  /* 0x0000001a000b7c82 */ /* 0x000fe40008000000 */
[----:B------:R0:W-:Y:S02]  /*6390*/  UTMALDG.3D.MULTICAST [UR8], [UR32], UR30, desc[UR18] ;  /* 0x00001208200073b4 */ /* 0x0001e4000801181e */
[----:B0-----:R-:W-:Y:S05]  /*63a0*/  @P1 BRA `(.L_x_118) ;  /* 0xfffffffc003c1947 */ /* 0x001fea000383ffff */
.L_x_115:
[----:B------:R-:W-:Y:S05]  /*63b0*/  BSYNC B1 ;  /* 0x0000000000017941 */ /* 0x000fea0003800000 */
.L_x_114:
[----:B------:R-:W-:Y:S01]  /*63c0*/  LOP3.LUT P1, RZ, R13, 0xff, RZ, 0xc0, !PT ;  /* 0x000000ff0dff7812 */ /* 0x000fe2000782c0ff */
[C---:B------:R-:W-:Y:S01]  /*63d0*/  IMAD.IADD R15, R10.reuse, 0x1, R15 ;  /* 0x000000010a0f7824 */ /* 0x040fe200078e020f */
[----:B------:R-:W-:Y:S01]  /*63e0*/  ULDC.64 UR8, c[0x0][0x650] ;  /* 0x0001940000087ab9 */ /* 0x000fe20000000a00 */
[C---:B------:R-:W-:Y:S01]  /*63f0*/  ISETP.GE.U32.AND P2, PT, R10.reuse, 0x9, PT ;  /* 0x000000090a00780c */ /* 0x040fe20003f46070 */
[----:B------:R-:W-:Y:S01]  /*6400*/  BSSY B1, `(.L_x_119) ;  /* 0x0000069000017945 */ /* 0x000fe20003800000 */
[----:B------:R-:W-:Y:S01]  /*6410*/  IMAD.MOV.U32 R12, RZ, RZ, -0x1 ;  /* 0xffffffffff0c7424 */ /* 0x000fe200078e00ff */
[----:B------:R-:W-:Y:S01]  /*6420*/  ISETP.GT.U32.AND P0, PT, R15, 0x8, PT ;  /* 0x000000080f00780c */ /* 0x000fe20003f04070 */
[----:B------:R-:W-:Y:S01]  /*6430*/  IMAD.MOV.U32 R16, RZ, RZ, -0x1 ;  /* 0xffffffffff107424 */ /* 0x000fe200078e00ff */
[----:B------:R-:W-:Y:S02]  /*6440*/  PRMT R13, RZ, 0x7610, R13 ;  /* 0x00007610ff0d7816 */ /* 0x000fe4000000000d */
[----:B------:R-:W-:-:S03]  /*6450*/  ISETP.LT.U32.AND P0, PT, R10, 0x9, P0 ;  /* 0x000000090a00780c */ /* 0x000fc60000701070 */
[----:B------:R-:W0:Y:S01]  /*6460*/  @P1 S2R R7, SR_CgaCtaId ;  /* 0x0000000000071919 */ /* 0x000e220000008800 */
[----:B------:R-:W-:-:S04]  /*6470*/  @P1 MOV R6, 0x400 ;  /* 0x0000040000061802 */ /* 0x000fc80000000f00 */
[----:B0-----:R-:W-:Y:S01]  /*6480*/  @P1 LEA R8, R7, R6, 0x18 ;  /* 0x0000000607081211 */ /* 0x001fe200078ec0ff */
[----:B------:R-:W-:Y:S01]  /*6490*/  IMAD.WIDE.U32 R6, R15, 0x38e38e39, RZ ;  /* 0x38e38e390f067825 */ /* 0x000fe200078e00ff */
[----:B------:R-:W-:Y:S02]  /*64a0*/  SEL R6, RZ, 0x1, !P0 ;  /* 0x00000001ff067807 */ /* 0x000fe40004000000 */
[----:B------:R0:W-:Y:S01]  /*64b0*/  @P1 SYNCS.ARRIVE.TRANS64.A1T0 RZ, [R8+URZ+0xa8], RZ ;  /* 0x0000a8ff08ff19a7 */ /* 0x0001e2000810003f */
[----:B------:R-:W-:Y:S02]  /*64c0*/  IADD3 R4, P1, R4, UR24, RZ ;  /* 0x0000001804047c10 */ /* 0x000fe4000ff3e0ff */
[----:B------:R-:W-:Y:S01]  /*64d0*/  LOP3.LUT R11, R11, R6, RZ, 0x3c, !PT ;  /* 0x000000060b0b7212 */ /* 0x000fe200078e3cff */
[----:B------:R-:W-:Y:S01]  /*64e0*/  IMAD.MOV.U32 R6, RZ, RZ, -0x1 ;  /* 0xffffffffff067424 */ /* 0x000fe200078e00ff */
[----:B------:R-:W-:Y:S02]  /*64f0*/  IADD3.X R5, R5, UR21, RZ, P1, !PT ;  /* 0x0000001505057c10 */ /* 0x000fe40008ffe4ff */
[----:B------:R-:W-:-:S02]  /*6500*/  ISETP.GE.U32.AND P0, PT, R4, UR8, PT ;  /* 0x0000000804007c0c */ /* 0x000fc4000bf06070 */
[----:B0-----:R-:W-:Y:S02]  /*6510*/  SHF.R.U32.HI R8, RZ, 0x1, R7 ;  /* 0x00000001ff087819 */ /* 0x001fe40000011607 */
[----:B------:R-:W-:Y:S02]  /*6520*/  ISETP.GE.U32.AND.EX P0, PT, R5, UR9, PT, P0 ;  /* 0x0000000905007c0c */ /* 0x000fe4000bf06100 */
[----:B------:R-:W-:Y:S01]  /*6530*/  @P2 LOP3.LUT R11, R11, 0x1, R8, 0x78, !PT ;  /* 0x000000010b0b2812 */ /* 0x000fe200078e7808 */
[----:B------:R-:W-:Y:S01]  /*6540*/  IMAD R15, R8, -0x9, R15 ;  /* 0xfffffff7080f7824 */ /* 0x000fe200078e020f */
[----:B------:R-:W-:-:S09]  /*6550*/  PRMT R7, RZ, 0x7610, R7 ;  /* 0x00007610ff077816 */ /* 0x000fd20000000007 */
[----:B------:R-:W-:Y:S05]  /*6560*/  @P0 BRA `(.L_x_120) ;  /* 0x0000000400480947 */ /* 0x000fea0003800000 */
[----:B------:R-:W0:Y:S01]  /*6570*/  S2R R17, SR_CTAID.X ;  /* 0x0000000000117919 */ /* 0x000e220000002500 */
[----:B------:R-:W-:Y:S01]  /*6580*/  ULDC.64 UR8, c[0x0][0x628] ;  /* 0x00018a0000087ab9 */ /* 0x000fe20000000a00 */
[----:B------:R-:W1:Y:S01]  /*6590*/  LDC R18, c[0x0][0x144] ;  /* 0x00005100ff127b82 */ /* 0x000e620000000800 */
[----:B------:R-:W-:Y:S01]  /*65a0*/  ISETP.NE.U32.AND P0, PT, RZ, UR8, PT ;  /* 0x00000008ff007c0c */ /* 0x000fe2000bf05070 */
[----:B------:R-:W2:Y:S01]  /*65b0*/  S2R R12, SR_CTAID.Y ;  /* 0x00000000000c7919 */ /* 0x000ea20000002600 */
[----:B------:R-:W-:Y:S01]  /*65c0*/  ULDC UR10, c[0x0][0x150] ;  /* 0x00005400000a7ab9 */ /* 0x000fe20000000800 */
[----:B------:R-:W-:Y:S01]  /*65d0*/  ULDC UR11, c[0x0][0x630] ;  /* 0x00018c00000b7ab9 */ /* 0x000fe20000000800 */
[----:B------:R-:W-:Y:S01]  /*65e0*/  ISETP.NE.AND.EX P0, PT, RZ, UR9, PT, P0 ;  /* 0x00000009ff007c0c */ /* 0x000fe2000bf05300 */
[----:B------:R-:W-:Y:S01]  /*65f0*/  IMAD.MOV.U32 R6, RZ, RZ, R4 ;  /* 0x000000ffff067224 */ /* 0x000fe200078e0004 */
[----:B0-----:R-:W-:-:S05]  /*6600*/  I2FP.F32.U32 R7, R17 ;  /* 0x0000001100077245 */ /* 0x001fca0000201000 */
[----:B------:R-:W-:Y:S01]  /*6610*/  FMUL R20, R7, UR10 ;  /* 0x0000000a07147c20 */ /* 0x000fe20008400000 */
[----:B------:R-:W-:-:S05]  /*6620*/  IMAD.MOV.U32 R7, RZ, RZ, R5 ;  /* 0x000000ffff077224 */ /* 0x000fca00078e0005 */
[----:B--2---:R-:W-:Y:S05]  /*6630*/  @!P0 BRA `(.L_x_121) ;  /* 0x0000000000288947 */ /* 0x004fea0003800000 */
[----:B------:R-:W-:Y:S02]  /*6640*/  ULDC UR10, c[0x0][0x634] ;  /* 0x00018d00000a7ab9 */ /* 0x000fe40000000800 */
[----:B------:R-:W-:-:S05]  /*6650*/  IADD3 R7, P0, R4, UR10, RZ ;  /* 0x0000000a04077c10 */ /* 0x000fca000ff1e0ff */
[----:B------:R-:W-:-:S04]  /*6660*/  IMAD.X R19, RZ, RZ, R5, P0 ;  /* 0x000000ffff137224 */ /* 0x000fc800000e0605 */
[----:B------:R-:W-:-:S04]  /*6670*/  IMAD.WIDE.U32 R8, R19, UR8, RZ ;  /* 0x0000000813087c25 */ /* 0x000fc8000f8e00ff */
[----:B------:R-:W-:-:S04]  /*6680*/  IMAD.WIDE.U32 R8, P0, R7, UR9, R8 ;  /* 0x0000000907087c25 */ /* 0x000fc8000f800008 */
[----:B------:R-:W-:-:S04]  /*6690*/  IMAD.WIDE.U32 R6, R7, UR8, RZ ;  /* 0x0000000807067c25 */ /* 0x000fc8000f8e00ff */
[----:B------:R-:W-:Y:S01]  /*66a0*/  IMAD.MOV.U32 R6, RZ, RZ, R9 ;  /* 0x000000ffff067224 */ /* 0x000fe200078e0009 */
[----:B------:R-:W-:Y:S01]  /*66b0*/  IADD3 RZ, P1, R7, R8, RZ ;  /* 0x0000000807ff7210 */ /* 0x000fe20007f3e0ff */
[----:B------:R-:W-:-:S04]  /*66c0*/  IMAD.X R7, RZ, RZ, RZ, P0 ;  /* 0x000000ffff077224 */ /* 0x000fc800000e06ff */
[----:B------:R-:W-:-:S08]  /*66d0*/  IMAD.WIDE.U32.X R6, R19, UR9, R6, P1 ;  /* 0x0000000913067c25 */ /* 0x000fd000088e0406 */
.L_x_121:
[--C-:B------:R-:W-:Y:S01]  /*66e0*/  SHF.R.U64 R16, R6, UR11, R7.reuse ;  /* 0x0000000b06107c19 */ /* 0x100fe20008001207 */
[----:B------:R-:W0:Y:S01]  /*66f0*/  F2I.U32.TRUNC.NTZ R20, R20 ;  /* 0x0000001400147305 */ /* 0x000e22000020f000 */
[----:B------:R-:W-:Y:S01]  /*6700*/  SHF.R.U32.HI R6, RZ, UR11, R7 ;  /* 0x0000000bff067c19 */ /* 0x000fe20008011607 */
[----:B------:R-:W-:Y:S01]  /*6710*/  ULDC.64 UR8, c[0x0][0x620] ;  /* 0x0001880000087ab9 */ /* 0x000fe20000000a00 */
[----:B------:R-:W-:Y:S01]  /*6720*/  IADD3 R9, P0, RZ, -R16, RZ ;  /* 0x80000010ff097210 */ /* 0x000fe20007f1e0ff */
[----:B------:R-:W-:Y:S01]  /*6730*/  ULDC.64 UR10, c[0x0][0x640] ;  /* 0x00019000000a7ab9 */ /* 0x000fe20000000a00 */
[----:B------:R-:W2:Y:S03]  /*6740*/  LDC R21, c[0x0][0x148] ;  /* 0x00005200ff157b82 */ /* 0x000ea60000000800 */
[----:B------:R-:W-:Y:S01]  /*6750*/  IMAD.X R6, RZ, RZ, ~R6, P0 ;  /* 0x000000ffff067224 */ /* 0x000fe200000e0e06 */
[----:B------:R-:W-:-:S03]  /*6760*/  ISETP.NE.U32.AND P0, PT, RZ, UR10, PT ;  /* 0x0000000aff007c0c */ /* 0x000fc6000bf05070 */
[----:B------:R-:W-:Y:S01]  /*6770*/  IMAD R8, R6, UR8, RZ ;  /* 0x0000000806087c24 */ /* 0x000fe2000f8e02ff */
[----:B------:R-:W-:Y:S01]  /*6780*/  ISETP.NE.AND.EX P0, PT, RZ, UR11, PT, P0 ;  /* 0x0000000bff007c0c */ /* 0x000fe2000bf05300 */
[----:B------:R-:W-:Y:S01]  /*6790*/  IMAD.WIDE.U32 R6, R9, UR8, R4 ;  /* 0x0000000809067c25 */ /* 0x000fe2000f8e0004 */
[----:B------:R-:W-:-:S03]  /*67a0*/  ULDC UR8, c[0x0][0x618] ;  /* 0x0001860000087ab9 */ /* 0x000fc60000000800 */
[----:B------:R-:W-:Y:S01]  /*67b0*/  IMAD R9, R9, UR9, R8 ;  /* 0x0000000909097c24 */ /* 0x000fe2000f8e0208 */
[----:B------:R-:W-:Y:S01]  /*67c0*/  ULDC UR9, c[0x0][0x154] ;  /* 0x0000550000097ab9 */ /* 0x000fe20000000800 */
[----:B0-----:R-:W-:Y:S02]  /*67d0*/  IMAD.MOV R8, RZ, RZ, -R20 ;  /* 0x000000ffff087224 */ /* 0x001fe400078e0a14 */
[----:B------:R-:W-:Y:S02]  /*67e0*/  IMAD.IADD R7, R7, 0x1, R9 ;  /* 0x0000000107077824 */ /* 0x000fe400078e0209 */
[----:B-1----:R-:W-:Y:S01]  /*67f0*/  IMAD R17, R18, R8, R17 ;  /* 0x0000000812117224 */ /* 0x002fe200078e0211 */
[----:B------:R-:W-:Y:S02]  /*6800*/  I2FP.F32.U32 R8, R12 ;  /* 0x0000000c00087245 */ /* 0x000fe40000201000 */
[--C-:B------:R-:W-:Y:S02]  /*6810*/  SHF.R.U64 R18, R6, UR8, R7.reuse ;  /* 0x0000000806127c19 */ /* 0x100fe40008001207 */
[----:B------:R-:W-:Y:S01]  /*6820*/  SHF.R.U32.HI R7, RZ, UR8, R7 ;  /* 0x00000008ff077c19 */ /* 0x000fe20008011607 */
[----:B------:R-:W-:Y:S01]  /*6830*/  FMUL R8, R8, UR9 ;  /* 0x0000000908087c20 */ /* 0x000fe20008400000 */
[----:B------:R-:W-:-:S02]  /*6840*/  ULDC UR8, c[0x0][0x608] ;  /* 0x0001820000087ab9 */ /* 0x000fc40000000800 */
[--C-:B------:R-:W-:Y:S01]  /*6850*/  SHF.R.U64 R20, R18, UR8, R7.reuse ;  /* 0x0000000812147c19 */ /* 0x100fe20008001207 */
[----:B------:R0:W1:Y:S01]  /*6860*/  F2I.U32.TRUNC.NTZ R22, R8 ;  /* 0x0000000800167305 */ /* 0x000062000020f000 */
[----:B------:R-:W-:Y:S01]  /*6870*/  SHF.R.U32.HI R7, RZ, UR8, R7 ;  /* 0x00000008ff077c19 */ /* 0x000fe20008011607 */
[----:B------:R-:W-:-:S03]  /*6880*/  ULDC UR8, c[0x0][0x658] ;  /* 0x0001960000087ab9 */ /* 0x000fc60000000800 */
[--C-:B------:R-:W-:Y:S02]  /*6890*/  SHF.R.U64 R19, R20, UR8, R7.reuse ;  /* 0x0000000814137c19 */ /* 0x100fe40008001207 */
[----:B------:R-:W-:-:S03]  /*68a0*/  SHF.R.U32.HI R23, RZ, UR8, R7 ;  /* 0x00000008ff177c19 */ /* 0x000fc60008011607 */
[----:B------:R-:W-:Y:S02]  /*68b0*/  IMAD.MOV.U32 R6, RZ, RZ, R19 ;  /* 0x000000ffff067224 */ /* 0x000fe400078e0013 */
[----:B------:R-:W-:Y:S01]  /*68c0*/  IMAD.MOV.U32 R7, RZ, RZ, R23 ;  /* 0x000000ffff077224 */ /* 0x000fe200078e0017 */
[----:B0-----:R-:W-:Y:S06]  /*68d0*/  @!P0 BRA `(.L_x_122) ;  /* 0x0000000000288947 */ /* 0x001fec0003800000 */
        /* <DEDUP_REMOVED lines=10> */
.L_x_122:
[----:B------:R-:W-:Y:S01]  /*6980*/  ULDC UR8, c[0x0][0x648] ;  /* 0x0001920000087ab9 */ /* 0x000fe20000000800 */
[----:B-1----:R-:W-:Y:S01]  /*6990*/  IMAD.MOV R22, RZ, RZ, -R22 ;  /* 0x000000ffff167224 */ /* 0x002fe200078e0a16 */
[----:B------:R-:W-:Y:S01]  /*69a0*/  SHF.R.U64 R7, R6, UR8, R7 ;  /* 0x0000000806077c19 */ /* 0x000fe20008001207 */
[----:B------:R-:W-:Y:S01]  /*69b0*/  ULDC UR8, c[0x0][0x638] ;  /* 0x00018e0000087ab9 */ /* 0x000fe20000000800 */
[----:B------:R-:W-:Y:S01]  /*69c0*/  LOP3.LUT R6, R20, UR13, RZ, 0xc0, !PT ;  /* 0x0000000d14067c12 */ /* 0x000fe2000f8ec0ff */
[----:B--2---:R-:W-:Y:S01]  /*69d0*/  @P4 IMAD R17, R21, R22, R12 ;  /* 0x0000001615114224 */ /* 0x004fe200078e020c */
[----:B------:R-:W-:Y:S01]  /*69e0*/  LOP3.LUT R18, R18, UR4, RZ, 0xc0, !PT ;  /* 0x0000000412127c12 */ /* 0x000fe2000f8ec0ff */
[----:B------:R-:W-:Y:S01]  /*69f0*/  IMAD.MOV R8, RZ, RZ, -R7 ;  /* 0x000000ffff087224 */ /* 0x000fe200078e0a07 */
[----:B------:R-:W-:Y:S01]  /*6a00*/  ULDC UR9, c[0x0][0x610] ;  /* 0x0001840000097ab9 */ /* 0x000fe20000000800 */
[----:B------:R-:W-:Y:S02]  /*6a10*/  IMAD R6, R7, UR5, R6 ;  /* 0x0000000507067c24 */ /* 0x000fe4000f8e0206 */
[----:B------:R-:W-:Y:S01]  /*6a20*/  IMAD R19, R8, UR8, R19 ;  /* 0x0000000808137c24 */ /* 0x000fe2000f8e0213 */
[----:B------:R-:W-:Y:S01]  /*6a30*/  ULDC UR8, c[0x0][0x600] ;  /* 0x0001800000087ab9 */ /* 0x000fe20000000800 */
[----:B------:R-:W-:-:S02]  /*6a40*/  IMAD R17, R6, UR9, R17 ;  /* 0x0000000906117c24 */ /* 0x000fc4000f8e0211 */
[----:B------:R-:W-:Y:S02]  /*6a50*/  IMAD R6, R19, UR8, R18 ;  /* 0x0000000813067c24 */ /* 0x000fe4000f8e0212 */
[----:B------:R-:W-:-:S03]  /*6a60*/  IMAD.MOV.U32 R7, RZ, RZ, 0x1 ;  /* 0x00000001ff077424 */ /* 0x000fc600078e00ff */
[----:B------:R-:W-:Y:S02]  /*6a70*/  SEL R12, R6, R17, !P4 ;  /* 0x00000011060c7207 */ /* 0x000fe40006000000 */
[----:B------:R-:W-:-:S07]  /*6a80*/  SEL R6, R17, R6, !P4 ;  /* 0x0000000611067207 */ /* 0x000fce0006000000 */
.L_x_120:
[----:B------:R-:W-:Y:S05]  /*6a90*/  BSYNC B1 ;  /* 0x0000000000017941 */ /* 0x000fea0003800000 */
.L_x_119:
[----:B------:R-:W-:-:S13]  /*6aa0*/  LOP3.LUT P0, RZ, R7, 0xff, RZ, 0xc0, !PT ;  /* 0x000000ff07ff7812 */ /* 0x000fda000780c0ff */
[----:B------:R-:W-:Y:S05]  /*6ab0*/  @P0 BRA `(.L_x_123) ;  /* 0xfffffff400400947 */ /* 0x000fea000383ffff */
[----:B------:R-:W-:Y:S05]  /*6ac0*/  BSYNC B0 ;  /* 0x0000000000007941 */ /* 0x000fea0003800000 */
.L_x_112:
[----:B------:R-:W-:-:S03]  /*6ad0*/  UMOV UR8, 0xffffffff ;  /* 0xffffffff00087882 */ /* 0x000fc60000000000 */
[----:B------:R-:W-:Y:S05]  /*6ae0*/  BRA.DIV UR8, `(.L_x_124) ;  /* 0x0000000608d07947 */ /* 0x000fea000b800000 */
[----:B------:R-:W-:-:S13]  /*6af0*/  ELECT P0, URZ, PT ;  /* 0x00000000003f782f */ /* 0x000fda0003800000 */
.L_x_143:
[----:B------:R-:W-:Y:S04]  /*6b00*/  BSSY B0, `(.L_x_125) ;  /* 0x0000058000007945 */ /* 0x000fe80003800000 */
[----:B------:R-:W-:Y:S05]  /*6b10*/  @!P0 BRA `(.L_x_126) ;  /* 0x0000000400588947 */ /* 0x000fea0003800000 */
[----:B------:R-:W-:-:S04]  /*6b20*/  LOP3.LUT R2, R2, 0x2, RZ, 0xfc, !PT ;  /* 0x0000000202027812 */ /* 0x000fc800078efcff */
[----:B------:R-:W-:-:S13]  /*6b30*/  ISETP.NE.AND P0, PT, R2, 0x3, PT ;  /* 0x000000030200780c */ /* 0x000fda0003f05270 */
[----:B------:R-:W-:Y:S05]  /*6b40*/  @!P0 BRA `(.L_x_127) ;  /* 0x0000000000048947 */ /* 0x000fea0003800000 */
[----:B------:R-:W-:Y:S01]  /*6b50*/  BPT.TRAP 0x1 ;  /* 0x000000040000795c */ /* 0x000fe20000300000 */
.L_x_127:
[----:B------:R-:W0:Y:S01]  /*6b60*/  S2R R3, SR_CgaCtaId ;  /* 0x0000000000037919 */ /* 0x000e220000008800 */
[----:B------:R-:W-:-:S04]  /*6b70*/  MOV R0, 0x400 ;  /* 0x0000040000007802 */ /* 0x000fc80000000f00 */
[----:B0-----:R-:W-:Y:S02]  /*6b80*/  LEA R0, R3, R0, 0x18 ;  /* 0x0000000003007211 */ /* 0x001fe400078ec0ff */
[----:B------:R-:W-:-:S03]  /*6b90*/  SHF.L.U32 R3, R11, 0x1f, RZ ;  /* 0x0000001f0b037819 */ /* 0x000fc600000006ff */
[----:B------:R-:W-:-:S04]  /*6ba0*/  VIADD R0, R0, 0x48 ;  /* 0x0000004800007836 */ /* 0x000fc80000000000 */
[C---:B------:R-:W-:Y:S02]  /*6bb0*/  IMAD R6, R15.reuse, 0x8, R0 ;  /* 0x000000080f067824 */ /* 0x040fe400078e0200 */
[----:B------:R-:W-:Y:S02]  /*6bc0*/  VIADD R15, R15, 0x1 ;  /* 0x000000010f0f7836 */ /* 0x000fe40000000000 */
[----:B------:R-:W0:Y:S03]  /*6bd0*/  SYNCS.PHASECHK.TRANS64.TRYWAIT P0, [R6+URZ], R3 ;  /* 0x00000003060075a7 */ /* 0x000e26000800017f */
[----:B------:R-:W-:-:S04]  /*6be0*/  ISETP.NE.AND P1, PT, R15, 0x9, PT ;  /* 0x000000090f00780c */ /* 0x000fc80003f25270 */
[----:B------:R-:W-:Y:S02]  /*6bf0*/  SEL R2, RZ, 0x1, P1 ;  /* 0x00000001ff027807 */ /* 0x000fe40000800000 */
[----:B------:R-:W-:Y:S02]  /*6c00*/  SEL R15, R15, RZ, P1 ;  /* 0x000000ff0f0f7207 */ /* 0x000fe40000800000 */
[----:B------:R-:W-:-:S03]  /*6c10*/  LOP3.LUT R8, R11, R2, RZ, 0x3c, !PT ;  /* 0x000000020b087212 */ /* 0x000fc600078e3cff */
[----:B------:R-:W-:Y:S01]  /*6c20*/  IMAD R7, R15, 0x8, R0 ;  /* 0x000000080f077824 */ /* 0x000fe200078e0200 */
[----:B------:R-:W-:Y:S01]  /*6c30*/  SHF.L.U32 R4, R8, 0x1f, RZ ;  /* 0x0000001f08047819 */ /* 0x000fe200000006ff */
[----:B0-----:R-:W-:Y:S06]  /*6c40*/  @!P0 BRA `(.L_x_128) ;  /* 0x0000000400988947 */ /* 0x001fec0003800000 */
.L_x_144:
[----:B------:R-:W1:Y:S01]  /*6c50*/  SYNCS.PHASECHK.TRANS64.TRYWAIT P0, [R7+URZ], R4 ;  /* 0x00000004070075a7 */ /* 0x000e62000800017f */
[----:B------:R-:W-:-:S05]  /*6c60*/  VIADD R2, R15, 0x1 ;  /* 0x000000010f027836 */ /* 0x000fca0000000000 */
[----:B------:R-:W-:-:S04]  /*6c70*/  ISETP.NE.AND P1, PT, R2, 0x9, PT ;  /* 0x000000090200780c */ /* 0x000fc80003f25270 */
[----:B0-----:R-:W-:Y:S02]  /*6c80*/  SEL R3, RZ, 0x1, P1 ;  /* 0x00000001ff037807 */ /* 0x001fe40000800000 */
[----:B------:R-:W-:Y:S02]  /*6c90*/  SEL R9, R2, RZ, P1 ;  /* 0x000000ff02097207 */ /* 0x000fe40000800000 */
[----:B------:R-:W-:-:S03]  /*6ca0*/  LOP3.LUT R8, R8, R3, RZ, 0x3c, !PT ;  /* 0x0000000308087212 */ /* 0x000fc600078e3cff */
[----:B------:R-:W-:Y:S01]  /*6cb0*/  IMAD R6, R9, 0x8, R0 ;  /* 0x0000000809067824 */ /* 0x000fe200078e0200 */
[----:B------:R-:W-:Y:S01]  /*6cc0*/  SHF.L.U32 R5, R8, 0x1f, RZ ;  /* 0x0000001f08057819 */ /* 0x000fe200000006ff */
[----:B-1----:R-:W-:Y:S06]  /*6cd0*/  @!P0 BRA `(.L_x_129) ;  /* 0x0000000400888947 */ /* 0x002fec0003800000 */
.L_x_145:
[----:B------:R-:W1:Y:S01]  /*6ce0*/  SYNCS.PHASECHK.TRANS64.TRYWAIT P0, [R6+URZ], R5 ;  /* 0x00000005060075a7 */ /* 0x000e62000800017f */
[----:B------:R-:W-:-:S05]  /*6cf0*/  VIADD R2, R9, 0x1 ;  /* 0x0000000109027836 */ /* 0x000fca0000000000 */
[----:B------:R-:W-:-:S04]  /*6d00*/  ISETP.NE.AND P1, PT, R2, 0x9, PT ;  /* 0x000000090200780c */ /* 0x000fc80003f25270 */
[----:B------:R-:W-:Y:S02]  /*6d10*/  SEL R3, RZ, 0x1, P1 ;  /* 0x00000001ff037807 */ /* 0x000fe40000800000 */
[----:B0-----:R-:W-:Y:S02]  /*6d20*/  SEL R7, R2, RZ, P1 ;  /* 0x000000ff02077207 */ /* 0x001fe40000800000 */
[----:B------:R-:W-:-:S03]  /*6d30*/  LOP3.LUT R8, R8, R3, RZ, 0x3c, !PT ;  /* 0x0000000308087212 */ /* 0x000fc600078e3cff */
[----:B------:R-:W-:Y:S01]  /*6d40*/  IMAD R9, R7, 0x8, R0 ;  /* 0x0000000807097824 */ /* 0x000fe200078e0200 */
[----:B------:R-:W-:Y:S01]  /*6d50*/  SHF.L.U32 R4, R8, 0x1f, RZ ;  /* 0x0000001f08047819 */ /* 0x000fe200000006ff */
[----:B-1----:R-:W-:Y:S06]  /*6d60*/  @!P0 BRA `(.L_x_130) ;  /* 0x0000000400788947 */ /* 0x002fec0003800000 */
.L_x_146:
[----:B------:R-:W1:Y:S01]  /*6d70*/  SYNCS.PHASECHK.TRANS64.TRYWAIT P0, [R9+URZ], R4 ;  /* 0x00000004090075a7 */ /* 0x000e62000800017f */
[----:B------:R-:W-:-:S05]  /*6d80*/  VIADD R2, R7, 0x1 ;  /* 0x0000000107027836 */ /* 0x000fca0000000000 */
[----:B------:R-:W-:-:S04]  /*6d90*/  ISETP.NE.AND P1, PT, R2, 0x9, PT ;  /* 0x000000090200780c */ /* 0x000fc80003f25270 */
[----:B------:R-:W-:Y:S02]  /*6da0*/  SEL R3, RZ, 0x1, P1 ;  /* 0x00000001ff037807 */ /* 0x000fe40000800000 */
[----:B------:R-:W-:Y:S02]  /*6db0*/  SEL R7, R2, RZ, P1 ;  /* 0x000000ff02077207 */ /* 0x000fe40000800000 */
[----:B------:R-:W-:-:S03]  /*6dc0*/  LOP3.LUT R8, R8, R3, RZ, 0x3c, !PT ;  /* 0x0000000308087212 */ /* 0x000fc600078e3cff */
[----:B0-----:R-:W-:Y:S01]  /*6dd0*/  IMAD R6, R7, 0x8, R0 ;  /* 0x0000000807067824 */ /* 0x001fe200078e0200 */
[----:B------:R-:W-:Y:S01]  /*6de0*/  SHF.L.U32 R5, R8, 0x1f, RZ ;  /* 0x0000001f08057819 */ /* 0x000fe200000006ff */
[----:B-1----:R-:W-:Y:S06]  /*6df0*/  @!P0 BRA `(.L_x_131) ;  /* 0x0000000400688947 */ /* 0x002fec0003800000 */
.L_x_147:
        /* <DEDUP_REMOVED lines=9> */
.L_x_148:
[----:B------:R-:W1:Y:S01]  /*6e90*/  SYNCS.PHASECHK.TRANS64.TRYWAIT P0, [R9+URZ], R4 ;  /* 0x00000004090075a7 */ /* 0x000e62000800017f */
[----:B------:R-:W-:-:S05]  /*6ea0*/  VIADD R2, R7, 0x1 ;  /* 0x0000000107027836 */ /* 0x000fca0000000000 */
[----:B------:R-:W-:-:S04]  /*6eb0*/  ISETP.NE.AND P1, PT, R2, 0x9, PT ;  /* 0x000000090200780c */ /* 0x000fc80003f25270 */
[----:B------:R-:W-:Y:S02]  /*6ec0*/  SEL R3, RZ, 0x1, P1 ;  /* 0x00000001ff037807 */ /* 0x000fe40000800000 */
[----:B------:R-:W-:Y:S02]  /*6ed0*/  SEL R7, R2, RZ, P1 ;  /* 0x000000ff02077207 */ /* 0x000fe40000800000 */
[----:B------:R-:W-:-:S03]  /*6ee0*/  LOP3.LUT R8, R8, R3, RZ, 0x3c, !PT ;  /* 0x0000000308087212 */ /* 0x000fc600078e3cff */
[----:B------:R-:W-:Y:S01]  /*6ef0*/  IMAD R10, R7, 0x8, R0 ;  /* 0x00000008070a7824 */ /* 0x000fe200078e0200 */
[----:B0-----:R-:W-:Y:S01]  /*6f00*/  SHF.L.U32 R5, R8, 0x1f, RZ ;  /* 0x0000001f08057819 */ /* 0x001fe200000006ff */
[----:B-1----:R-:W-:Y:S06]  /*6f10*/  @!P0 BRA `(.L_x_133) ;  /* 0x0000000400488947 */ /* 0x002fec0003800000 */
.L_x_149:
[----:B------:R-:W1:Y:S01]  /*6f20*/  SYNCS.PHASECHK.TRANS64.TRYWAIT P0, [R10+URZ], R5 ;  /* 0x000000050a0075a7 */ /* 0x000e62000800017f */
[----:B------:R-:W-:-:S05]  /*6f30*/  VIADD R2, R7, 0x1 ;  /* 0x0000000107027836 */ /* 0x000fca0000000000 */
[----:B------:R-:W-:-:S04]  /*6f40*/  ISETP.NE.AND P1, PT, R2, 0x9, PT ;  /* 0x000000090200780c */ /* 0x000fc80003f25270 */
[----:B------:R-:W-:Y:S02]  /*6f50*/  SEL R3, RZ, 0x1, P1 ;  /* 0x00000001ff037807 */ /* 0x000fe40000800000 */
[----:B------:R-:W-:Y:S02]  /*6f60*/  SEL R7, R2, RZ, P1 ;  /* 0x000000ff02077207 */ /* 0x000fe40000800000 */
[----:B0-----:R-:W-:-:S03]  /*6f70*/  LOP3.LUT R9, R8, R3, RZ, 0x3c, !PT ;  /* 0x0000000308097212 */ /* 0x001fc600078e3cff */
[----:B------:R-:W-:Y:S01]  /*6f80*/  IMAD R11, R7, 0x8, R0 ;  /* 0x00000008070b7824 */ /* 0x000fe200078e0200 */
[----:B------:R-:W-:Y:S01]  /*6f90*/  SHF.L.U32 R6, R9, 0x1f, RZ ;  /* 0x0000001f09067819 */ /* 0x000fe200000006ff */
[----:B-1----:R-:W-:Y:S06]  /*6fa0*/  @!P0 BRA `(.L_x_134) ;  /* 0x0000000400388947 */ /* 0x002fec0003800000 */
.L_x_150:
[----:B------:R-:W1:Y:S01]  /*6fb0*/  SYNCS.PHASECHK.TRANS64.TRYWAIT P0, [R11+URZ], R6 ;  /* 0x000000060b0075a7 */ /* 0x000e62000800017f */
[----:B------:R-:W-:-:S05]  /*6fc0*/  VIADD R2, R7, 0x1 ;  /* 0x0000000107027836 */ /* 0x000fca0000000000 */
[----:B------:R-:W-:-:S04]  /*6fd0*/  ISETP.NE.AND P1, PT, R2, 0x9, PT ;  /* 0x000000090200780c */ /* 0x000fc80003f25270 */
[----:B------:R-:W-:Y:S02]  /*6fe0*/  SEL R4, RZ, 0x1, P1 ;  /* 0x00000001ff047807 */ /* 0x000fe40000800000 */
[----:B------:R-:W-:Y:S02]  /*6ff0*/  SEL R3, R2, RZ, P1 ;  /* 0x000000ff02037207 */ /* 0x000fe40000800000 */
[----:B------:R-:W-:Y:S01]  /*7000*/  LOP3.LUT R4, R9, R4, RZ, 0x3c, !PT ;  /* 0x0000000409047212 */ /* 0x000fe200078e3cff */
[----:B-1----:R-:W-:Y:S06]  /*7010*/  @!P0 BRA `(.L_x_135) ;  /* 0x0000000400308947 */ /* 0x002fec0003800000 */
.L_x_151:
[----:B------:R-:W-:Y:S01]  /*7020*/  IMAD R3, R3, 0x8, R0 ;  /* 0x0000000803037824 */ /* 0x000fe200078e0200 */
[----:B------:R-:W-:-:S07]  /*7030*/  SHF.L.U32 R0, R4, 0x1f, RZ ;  /* 0x0000001f04007819 */ /* 0x000fce00000006ff */
.L_x_136:
[----:B--2---:R2:W3:Y:S02]  /*7040*/  SYNCS.PHASECHK.TRANS64.TRYWAIT P0, [R3+URZ], R0 ;  /* 0x00000000030075a7 */ /* 0x0044e4000800017f */
[----:B---3--:R-:W-:Y:S05]  /*7050*/  @!P0 NANOSLEEP.SYNCS 0x989680 ;  /* 0x009896800000895d */ /* 0x008fea0003900000 */
[----:B------:R-:W3:Y:S02]  /*7060*/  @!P0 SYNCS.PHASECHK.TRANS64 P0, [R3+URZ], R0 ;  /* 0x00000000030085a7 */ /* 0x000ee4000800007f */
[----:B---3--:R-:W-:Y:S05]  /*7070*/  @!P0 BRA `(.L_x_136) ;  /* 0xfffffffc00f08947 */ /* 0x008fea000383ffff */
.L_x_126:
[----:B------:R-:W-:Y:S05]  /*7080*/  BSYNC B0 ;  /* 0x0000000000007941 */ /* 0x000fea0003800000 */
.L_x_125:
[----:B------:R-:W-:Y:S05]  /*7090*/  EXIT ;  /* 0x000000000000794d */ /* 0x000fea0003800000 */
.L_x_22:
[----:B-1----:R-:W-:-:S04]  /*70a0*/  IMAD.U32 R9, RZ, RZ, UR6 ;  /* 0x00000006ff097e24 */ /* 0x002fc8000f8e00ff */
[----:B------:R1:W3:Y:S03]  /*70b0*/  SYNCS.PHASECHK.TRANS64.TRYWAIT P0, [R9+URZ], R8 ;  /* 0x00000008090075a7 */ /* 0x0002e6000800017f */
[----:B---3--:R-:W-:Y:S05]  /*70c0*/  @!P0 NANOSLEEP.SYNCS 0x989680 ;  /* 0x009896800000895d */ /* 0x008fea0003900000 */
[----:B------:R-:W3:Y:S02]  /*70d0*/  @!P0 SYNCS.PHASECHK.TRANS64 P0, [R9+URZ], R8 ;  /* 0x00000008090085a7 */ /* 0x000ee4000800007f */
[----:B---3--:R-:W-:Y:S05]  /*70e0*/  @!P0 BRA `(.L_x_22) ;  /* 0xfffffffc00ec8947 */ /* 0x008fea000383ffff */
[----:B------:R-:W-:Y:S05]  /*70f0*/  BRA `(.L_x_21) ;  /* 0xffffffa400747947 */ /* 0x000fea000383ffff */
.L_x_28:
[----:B-1----:R-:W-:-:S04]  /*7100*/  IMAD.U32 R11, RZ, RZ, UR12 ;  /* 0x0000000cff0b7e24 */ /* 0x002fc8000f8e00ff */
[----:B------:R1:W3:Y:S03]  /*7110*/  SYNCS.PHASECHK.TRANS64.TRYWAIT P0, [R11+URZ], R10 ;  /* 0x0000000a0b0075a7 */ /* 0x0002e6000800017f */
[----:B---3--:R-:W-:Y:S05]  /*7120*/  @!P0 NANOSLEEP.SYNCS 0x989680 ;  /* 0x009896800000895d */ /* 0x008fea0003900000 */
[----:B------:R-:W3:Y:S02]  /*7130*/  @!P0 SYNCS.PHASECHK.TRANS64 P0, [R11+URZ], R10 ;  /* 0x0000000a0b0085a7 */ /* 0x000ee4000800007f */
[----:B---3--:R-:W-:Y:S05]  /*7140*/  @!P0 BRA `(.L_x_28) ;  /* 0xfffffffc00ec8947 */ /* 0x008fea000383ffff */
[----:B------:R-:W-:Y:S05]  /*7150*/  BRA `(.L_x_27) ;  /* 0xffffffac002c7947 */ /* 0x000fea000383ffff */
.L_x_113:
[----:B------:R-:W-:Y:S01]  /*7160*/  BSSY B1, `(.L_x_137) ;  /* 0x0000006000017945 */ /* 0x000fe20003800000 */
[----:B------:R-:W-:-:S07]  /*7170*/  IMAD.MOV.U32 R7, RZ, RZ, -0x1 ;  /* 0xffffffffff077424 */ /* 0x000fce00078e00ff */
[----:B------:R-:W-:Y:S05]  /*7180*/  WARPSYNC.COLLECTIVE R7, `(.L_x_138) ;  /* 0x00000000070c7348 */ /* 0x000fea0003c00000 */
[----:B------:R-:W-:Y:S02]  /*7190*/  ELECT P0, UR62, PT ;  /* 0x00000000003e782f */ /* 0x000fe40003800000 */
[----:B------:R-:W-:Y:S01]  /*71a0*/  MOV R7, UR62 ;  /* 0x0000003e00077c02 */ /* 0x000fe20008000f00 */
[----:B------:R-:W-:Y:S10]  /*71b0*/  ENDCOLLECTIVE ;  /* 0x000000000000791b */ /* 0x000ff40003800000 */
.L_x_138:
[----:B------:R-:W-:Y:S05]  /*71c0*/  BSYNC B1 ;  /* 0x0000000000017941 */ /* 0x000fea0003800000 */
.L_x_137:
[----:B------:R-:W-:Y:S05]  /*71d0*/  BRA `(.L_x_139) ;  /* 0xffffffec00847947 */ /* 0x000fea000383ffff */
.L_x_116:
[----:B-1----:R1:W2:Y:S02]  /*71e0*/  SYNCS.PHASECHK.TRANS64.TRYWAIT P0, [R20+URZ+0x48], R9 ;  /* 0x00004809140075a7 */ /* 0x0022a4000800017f */
[----:B--2---:R-:W-:Y:S05]  /*71f0*/  @!P0 NANOSLEEP.SYNCS 0x989680 ;  /* 0x009896800000895d */ /* 0x004fea0003900000 */
[----:B------:R-:W2:Y:S02]  /*7200*/  @!P0 SYNCS.PHASECHK.TRANS64 P0, [R20+URZ+0x48], R9 ;  /* 0x00004809140085a7 */ /* 0x000ea4000800007f */
[----:B--2---:R-:W-:Y:S05]  /*7210*/  @!P0 BRA `(.L_x_116) ;  /* 0xfffffffc00f08947 */ /* 0x004fea000383ffff */
[----:B------:R-:W-:Y:S05]  /*7220*/  BRA `(.L_x_140) ;  /* 0xffffffec00c07947 */ /* 0x000fea000383ffff */
.L_x_124:
[----:B------:R-:W-:Y:S01]  /*7230*/  BSSY B0, `(.L_x_141) ;  /* 0x0000006000007945 */ /* 0x000fe20003800000 */
[----:B------:R-:W-:-:S07]  /*7240*/  IMAD.MOV.U32 R7, RZ, RZ, -0x1 ;  /* 0xffffffffff077424 */ /* 0x000fce00078e00ff */
[----:B------:R-:W-:Y:S05]  /*7250*/  WARPSYNC.COLLECTIVE R7, `(.L_x_142) ;  /* 0x00000000070c7348 */ /* 0x000fea0003c00000 */
[----:B------:R-:W-:Y:S02]  /*7260*/  ELECT P0, UR62, PT ;  /* 0x00000000003e782f */ /* 0x000fe40003800000 */
[----:B------:R-:W-:Y:S01]  /*7270*/  MOV R7, UR62 ;  /* 0x0000003e00077c02 */ /* 0x000fe20008000f00 */
[----:B------:R-:W-:Y:S10]  /*7280*/  ENDCOLLECTIVE ;  /* 0x000000000000791b */ /* 0x000ff40003800000 */
.L_x_142:
[----:B------:R-:W-:Y:S05]  /*7290*/  BSYNC B0 ;  /* 0x0000000000007941 */ /* 0x000fea0003800000 */
.L_x_141:
[----:B------:R-:W-:Y:S05]  /*72a0*/  BRA `(.L_x_143) ;  /* 0xfffffff800147947 */ /* 0x000fea000383ffff */
.L_x_128:
[----:B0-----:R0:W1:Y:S02]  /*72b0*/  SYNCS.PHASECHK.TRANS64.TRYWAIT P0, [R6+URZ], R3 ;  /* 0x00000003060075a7 */ /* 0x001064000800017f */
[----:B-1----:R-:W-:Y:S05]  /*72c0*/  @!P0 NANOSLEEP.SYNCS 0x989680 ;  /* 0x009896800000895d */ /* 0x002fea0003900000 */
[----:B------:R-:W1:Y:S02]  /*72d0*/  @!P0 SYNCS.PHASECHK.TRANS64 P0, [R6+URZ], R3 ;  /* 0x00000003060085a7 */ /* 0x000e64000800007f */
[----:B-1----:R-:W-:Y:S05]  /*72e0*/  @!P0 BRA `(.L_x_128) ;  /* 0xfffffffc00f08947 */ /* 0x002fea000383ffff */
[----:B------:R-:W-:Y:S05]  /*72f0*/  BRA `(.L_x_144) ;  /* 0xfffffff800547947 */ /* 0x000fea000383ffff */
.L_x_129:
[----:B0-----:R0:W1:Y:S02]  /*7300*/  SYNCS.PHASECHK.TRANS64.TRYWAIT P0, [R7+URZ], R4 ;  /* 0x00000004070075a7 */ /* 0x001064000800017f */
[----:B-1----:R-:W-:Y:S05]  /*7310*/  @!P0 NANOSLEEP.SYNCS 0x989680 ;  /* 0x009896800000895d */ /* 0x002fea0003900000 */
[----:B------:R-:W1:Y:S02]  /*7320*/  @!P0 SYNCS.PHASECHK.TRANS64 P0, [R7+URZ], R4 ;  /* 0x00000004070085a7 */ /* 0x000e64000800007f */
[----:B-1----:R-:W-:Y:S05]  /*7330*/  @!P0 BRA `(.L_x_129) ;  /* 0xfffffffc00f08947 */ /* 0x002fea000383ffff */
[----:B------:R-:W-:Y:S05]  /*7340*/  BRA `(.L_x_145) ;  /* 0xfffffff800647947 */ /* 0x000fea000383ffff */
.L_x_130:
[----:B0-----:R0:W1:Y:S02]  /*7350*/  SYNCS.PHASECHK.TRANS64.TRYWAIT P0, [R6+URZ], R5 ;  /* 0x00000005060075a7 */ /* 0x001064000800017f */
[----:B-1----:R-:W-:Y:S05]  /*7360*/  @!P0 NANOSLEEP.SYNCS 0x989680 ;  /* 0x009896800000895d */ /* 0x002fea0003900000 */
[----:B------:R-:W1:Y:S02]  /*7370*/  @!P0 SYNCS.PHASECHK.TRANS64 P0, [R6+URZ], R5 ;  /* 0x00000005060085a7 */ /* 0x000e64000800007f */
[----:B-1----:R-:W-:Y:S05]  /*7380*/  @!P0 BRA `(.L_x_130) ;  /* 0xfffffffc00f08947 */ /* 0x002fea000383ffff */
[----:B------:R-:W-:Y:S05]  /*7390*/  BRA `(.L_x_146) ;  /* 0xfffffff800747947 */ /* 0x000fea000383ffff */
.L_x_131:
[----:B0-----:R0:W1:Y:S02]  /*73a0*/  SYNCS.PHASECHK.TRANS64.TRYWAIT P0, [R9+URZ], R4 ;  /* 0x00000004090075a7 */ /* 0x001064000800017f */
[----:B-1----:R-:W-:Y:S05]  /*73b0*/  @!P0 NANOSLEEP.SYNCS 0x989680 ;  /* 0x009896800000895d */ /* 0x002fea0003900000 */
[----:B------:R-:W1:Y:S02]  /*73c0*/  @!P0 SYNCS.PHASECHK.TRANS64 P0, [R9+URZ], R4 ;  /* 0x00000004090085a7 */ /* 0x000e64000800007f */
[----:B-1----:R-:W-:Y:S05]  /*73d0*/  @!P0 BRA `(.L_x_131) ;  /* 0xfffffffc00f08947 */ /* 0x002fea000383ffff */
[----:B------:R-:W-:Y:S05]  /*73e0*/  BRA `(.L_x_147) ;  /* 0xfffffff800847947 */ /* 0x000fea000383ffff */
.L_x_132:
[----:B0-----:R0:W1:Y:S02]  /*73f0*/  SYNCS.PHASECHK.TRANS64.TRYWAIT P0, [R6+URZ], R5 ;  /* 0x00000005060075a7 */ /* 0x001064000800017f */
[----:B-1----:R-:W-:Y:S05]  /*7400*/  @!P0 NANOSLEEP.SYNCS 0x989680 ;  /* 0x009896800000895d */ /* 0x002fea0003900000 */
[----:B------:R-:W1:Y:S02]  /*7410*/  @!P0 SYNCS.PHASECHK.TRANS64 P0, [R6+URZ], R5 ;  /* 0x00000005060085a7 */ /* 0x000e64000800007f */
[----:B-1----:R-:W-:Y:S05]  /*7420*/  @!P0 BRA `(.L_x_132) ;  /* 0xfffffffc00f08947 */ /* 0x002fea000383ffff */
[----:B------:R-:W-:Y:S05]  /*7430*/  BRA `(.L_x_148) ;  /* 0xfffffff800947947 */ /* 0x000fea000383ffff */
.L_x_133:
[----:B0-----:R0:W1:Y:S02]  /*7440*/  SYNCS.PHASECHK.TRANS64.TRYWAIT P0, [R9+URZ], R4 ;  /* 0x00000004090075a7 */ /* 0x001064000800017f */
[----:B-1----:R-:W-:Y:S05]  /*7450*/  @!P0 NANOSLEEP.SYNCS 0x989680 ;  /* 0x009896800000895d */ /* 0x002fea0003900000 */
[----:B------:R-:W1:Y:S02]  /*7460*/  @!P0 SYNCS.PHASECHK.TRANS64 P0, [R9+URZ], R4 ;  /* 0x00000004090085a7 */ /* 0x000e64000800007f */
[----:B-1----:R-:W-:Y:S05]  /*7470*/  @!P0 BRA `(.L_x_133) ;  /* 0xfffffffc00f08947 */ /* 0x002fea000383ffff */
[----:B------:R-:W-:Y:S05]  /*7480*/  BRA `(.L_x_149) ;  /* 0xfffffff800a47947 */ /* 0x000fea000383ffff */
.L_x_134:
[----:B0-----:R0:W1:Y:S02]  /*7490*/  SYNCS.PHASECHK.TRANS64.TRYWAIT P0, [R10+URZ], R5 ;  /* 0x000000050a0075a7 */ /* 0x001064000800017f */
[----:B-1----:R-:W-:Y:S05]  /*74a0*/  @!P0 NANOSLEEP.SYNCS 0x989680 ;  /* 0x009896800000895d */ /* 0x002fea0003900000 */
[----:B------:R-:W1:Y:S02]  /*74b0*/  @!P0 SYNCS.PHASECHK.TRANS64 P0, [R10+URZ], R5 ;  /* 0x000000050a0085a7 */ /* 0x000e64000800007f */
[----:B-1----:R-:W-:Y:S05]  /*74c0*/  @!P0 BRA `(.L_x_134) ;  /* 0xfffffffc00f08947 */ /* 0x002fea000383ffff */
[----:B------:R-:W-:Y:S05]  /*74d0*/  BRA `(.L_x_150) ;  /* 0xfffffff800b47947 */ /* 0x000fea000383ffff */
.L_x_135:
[----:B-1----:R1:W2:Y:S02]  /*74e0*/  SYNCS.PHASECHK.TRANS64.TRYWAIT P0, [R11+URZ], R6 ;  /* 0x000000060b0075a7 */ /* 0x0022a4000800017f */
[----:B--2---:R-:W-:Y:S05]  /*74f0*/  @!P0 NANOSLEEP.SYNCS 0x989680 ;  /* 0x009896800000895d */ /* 0x004fea0003900000 */
[----:B------:R-:W2:Y:S02]  /*7500*/  @!P0 SYNCS.PHASECHK.TRANS64 P0, [R11+URZ], R6 ;  /* 0x000000060b0085a7 */ /* 0x000ea4000800007f */
[----:B--2---:R-:W-:Y:S05]  /*7510*/  @!P0 BRA `(.L_x_135) ;  /* 0xfffffffc00f08947 */ /* 0x004fea000383ffff */
[----:B------:R-:W-:Y:S05]  /*7520*/  BRA `(.L_x_151) ;  /* 0xfffffff800bc7947 */ /* 0x000fea000383ffff */
.L_x_152:
[----:B------:R-:W-:-:S00]  /*7530*/  BRA `(.L_x_152) ;  /* 0xfffffffc00fc7947 */ /* 0x000fc0000383ffff */
[----:B------:R-:W-:-:S00]  /*7540*/  NOP ;  /* 0x0000000000007918 */ /* 0x000fc00000000000 */
        /* <DEDUP_REMOVED lines=11> */
.L_x_153:


//--------------------- .nv.shared._ZN7cutlass13device_kernelINS_4gemm6kernel13GemmUniversalIN4cute5tupleIJiiiiEEENS1_10collective13CollectiveMmaINS1_37MainloopSm90TmaGmmaWarpSpecializedFP8ILi9ENS5_IJNS4_1CILi2EEENSA_ILi4EEENSA_ILi1EEEEEENS1_35KernelTmaWarpSpecializedCooperativeEEENS5_IJNSA_ILi128EEENSA_ILi64EEESH_EEENS_12float_e5m2_tENS5_IJlSD_lEEESK_SL_NS4_8TiledMMAINS4_8MMA_AtomIJNS4_4SM904GMMA30MMA_64x64x32_F32E5M2E5M2_SS_TNILNSP_7ScaleInE1ELSR_1EEEEEENS4_6LayoutINS5_IJSB_SD_SD_EEENS5_IJSD_NSA_ILi0EEESW_EEEEENS5_IJNS4_10UnderscoreESZ_SZ_EEEEENS4_23SM90_TMA_LOAD_MULTICASTENS4_14ComposedLayoutINS4_7SwizzleILi3ELi4ELi3EEENS4_18smem_ptr_flag_bitsILi8EEENSU_INS5_IJNSA_ILi8EEESH_EEENS5_IJSH_SD_EEEEEEEvNS4_8identityES12_S1C_vS1D_EENS_8epilogue10collective6detail29Sm90TmaWarpSpecializedAdapterINS1G_15DefaultEpilogueISK_SL_SL_NS1F_6thread17LinearCombinationISK_Li1EffLNS1K_9ScaleType4KindE0ELNS_15FloatRoundStyleE2ESK_EENS1_15EpilogueDefaultEEEEEvvEEEEvNT_6ParamsE --------------------------
	.section	.nv.shared._ZN7cutlass13device_kernelINS_4gemm6kernel13GemmUniversalIN4cute5tupleIJiiiiEEENS1_10collective13CollectiveMmaINS1_37MainloopSm90TmaGmmaWarpSpecializedFP8ILi9ENS5_IJNS4_1CILi2EEENSA_ILi4EEENSA_ILi1EEEEEENS1_35KernelTmaWarpSpecializedCooperativeEEENS5_IJNSA_ILi128EEENSA_ILi64EEESH_EEENS_12float_e5m2_tENS5_IJlSD_lEEESK_SL_NS4_8TiledMMAINS4_8MMA_AtomIJNS4_4SM904GMMA30MMA_64x64x32_F32E5M2E5M2_SS_TNILNSP_7ScaleInE1ELSR_1EEEEEENS4_6LayoutINS5_IJSB_SD_SD_EEENS5_IJSD_NSA_ILi0EEESW_EEEEENS5_IJNS4_10UnderscoreESZ_SZ_EEEEENS4_23SM90_TMA_LOAD_MULTICASTENS4_14ComposedLayoutINS4_7SwizzleILi3ELi4ELi3EEENS4_18smem_ptr_flag_bitsILi8EEENSU_INS5_IJNSA_ILi8EEESH_EEENS5_IJSH_SD_EEEEEEEvNS4_8identityES12_S1C_vS1D_EENS_8epilogue10collective6detail29Sm90TmaWarpSpecializedAdapterINS1G_15DefaultEpilogueISK_SL_SL_NS1F_6thread17LinearCombinationISK_Li1EffLNS1K_9ScaleType4KindE0ELNS_15FloatRoundStyleE2ESK_EENS1_15EpilogueDefaultEEEEEvvEEEEvNT_6ParamsE,"aw",@nobits
	.sectionflags	@""
	.align	16
	.zero		1024


//--------------------- .nv.shared.reserved.0     --------------------------
	.section	.nv.shared.reserved.0,"aw",@nobits
	.weak		__nv_reservedSMEM_offset_0_alias
	.size		__nv_reservedSMEM_offset_0_alias, 0, 0
	.other		__nv_reservedSMEM_offset_0_alias,@"STO_CUDA_RESERVED_SHARED STV_DEFAULT"
__nv_reservedSMEM_offset_0_alias:
	.zero		0


//--------------------- .nv.global                --------------------------
	.section	.nv.global,"aw",@nobits
.nv.global:
	.type		_ZN40_INTERNAL_aa9ed885_4_k_cu_7342b798_171524cute1_E,@object
	.size		_ZN40_INTERNAL_aa9ed885_4_k_cu_7342b798_171524cute1_E,(_ZN40_INTERNAL_aa9ed885_4_k_cu_7342b798_171524cuda3std3__45__cpo6cbeginE - _ZN40_INTERNAL_aa9ed885_4_k_cu_7342b798_171524cute1_E)
_ZN40_INTERNAL_aa9ed885_4_k_cu_7342b798_171524cute1_E:
	.zero		1
	.type		_ZN40_INTERNAL_aa9ed885_4_k_cu_7342b798_171524cuda3std3__45__cpo6cbeginE,@object
	.size		_ZN40_INTERNAL_aa9ed885_4_k_cu_7342b798_171524cuda3std3__45__cpo6cbeginE,(_ZN40_INTERNAL_aa9ed885_4_k_cu_7342b798_171524cuda3std3__48in_placeE - _ZN40_INTERNAL_aa9ed885_4_k_cu_7342b798_171524cuda3std3__45__cpo6cbeginE)
_ZN40_INTERNAL_aa9ed885_4_k_cu_7342b798_171524cuda3std3__45__cpo6cbeginE:
	.zero		1
	.type		_ZN40_INTERNAL_aa9ed885_4_k_cu_7342b798_171524cuda3std3__48in_placeE,@object
	.size		_ZN40_INTERNAL_aa9ed885_4_k_cu_7342b798_171524cuda3std3__48in_placeE,(_ZN40_INTERNAL_aa9ed885_4_k_cu_7342b798_171524cuda3std6ranges3__45__cpo9iter_moveE - _ZN40_INTERNAL_aa9ed885_4_k_cu_7342b798_171524cuda3std3__48in_placeE)
_ZN40_INTERNAL_aa9ed885_4_k_cu_7342b798_171524cuda3std3__48in_placeE:
	.zero		1
	.type		_ZN40_INTERNAL_aa9ed885_4_k_cu_7342b798_171524cuda3std6ranges3__45__cpo9iter_moveE,@object
	.size		_ZN40_INTERNAL_aa9ed885_4_k_cu_7342b798_171524cuda3std6ranges3__45__cpo9iter_moveE,(_ZN40_INTERNAL_aa9ed885_4_k_cu_7342b798_171524cuda3std3__45__cpo5beginE - _ZN40_INTERNAL_aa9ed885_4_k_cu_7342b798_171524cuda3std6ranges3__45__cpo9iter_moveE)
_ZN40_INTERNAL_aa9ed885_4_k_cu_7342b798_171524cuda3std6ranges3__45__cpo9iter_moveE:
	.zero		1
	.type		_ZN40_INTERNAL_aa9ed885_4_k_cu_7342b798_171524cuda3std3__45__cpo5beginE,@object
	.size		_ZN40_INTERNAL_aa9ed885_4_k_cu_7342b798_171524cuda3std3__45__cpo5beginE,(_ZN40_INTERNAL_aa9ed885_4_k_cu_7342b798_171524cuda3std3__442_GLOBAL__N__aa9ed885_4_k_cu_7342b798_171526ignoreE - _ZN40_INTERNAL_aa9ed885_4_k_cu_7342b798_171524cuda3std3__45__cpo5beginE)
_ZN40_INTERNAL_aa9ed885_4_k_cu_7342b798_171524cuda3std3__45__cpo5beginE:
	.zero		1
	.type		_ZN40_INTERNAL_aa9ed885_4_k_cu_7342b798_171524cuda3std3__442_GLOBAL__N__aa9ed885_4_k_cu_7342b798_171526ignoreE,@object
	.size		_ZN40_INTERNAL_aa9ed885_4_k_cu_7342b798_171524cuda3std3__442_GLOBAL__N__aa9ed885_4_k_cu_7342b798_171526ignoreE,(_ZN40_INTERNAL_aa9ed885_4_k_cu_7342b798_171524cute7productE - _ZN40_INTERNAL_aa9ed885_4_k_cu_7342b798_171524cuda3std3__442_GLOBAL__N__aa9ed885_4_k_cu_7342b798_171526ignoreE)
_ZN40_INTERNAL_aa9ed885_4_k_cu_7342b798_171524cuda3std3__442_GLOBAL__N__aa9ed885_4_k_cu_7342b798_171526ignoreE:
	.zero		1
	.type		_ZN40_INTERNAL_aa9ed885_4_k_cu_7342b798_171524cute7productE,@object
	.size		_ZN40_INTERNAL_aa9ed885_4_k_cu_7342b798_171524cute7productE,(_ZN40_INTERNAL_aa9ed885_4_k_cu_7342b798_171524cuda3std3__45__cpo3endE - _ZN40_INTERNAL_aa9ed885_4_k_cu_7342b798_171524cute7productE)
_ZN40_INTERNAL_aa9ed885_4_k_cu_7342b798_171524cute7productE:
	.zero		1
	.type		_ZN40_INTERNAL_aa9ed885_4_k_cu_7342b798_171524cuda3std3__45__cpo3endE,@object
	.size		_ZN40_INTERNAL_aa9ed885_4_k_cu_7342b798_171524cuda3std3__45__cpo3endE,(_ZN40_INTERNAL_aa9ed885_4_k_cu_7342b798_171524cuda3std3__419piecewise_constructE - _ZN40_INTERNAL_aa9ed885_4_k_cu_7342b798_171524cuda3std3__45__cpo3endE)
_ZN40_INTERNAL_aa9ed885_4_k_cu_7342b798_171524cuda3std3__45__cpo3endE:
	.zero		1
	.type		_ZN40_INTERNAL_aa9ed885_4_k_cu_7342b798_171524cuda3std3__419piecewise_constructE,@object
	.size		_ZN40_INTERNAL_aa9ed885_4_k_cu_7342b798_171524cuda3std3__419piecewise_constructE,(_ZN40_INTERNAL_aa9ed885_4_k_cu_7342b798_171524cuda3std3__45__cpo4cendE - _ZN40_INTERNAL_aa9ed885_4_k_cu_7342b798_171524cuda3std3__419piecewise_constructE)
_ZN40_INTERNAL_aa9ed885_4_k_cu_7342b798_171524cuda3std3__419piecewise_constructE:
	.zero		1
	.type		_ZN40_INTERNAL_aa9ed885_4_k_cu_7342b798_171524cuda3std3__45__cpo4cendE,@object
	.size		_ZN40_INTERNAL_aa9ed885_4_k_cu_7342b798_171524cuda3std3__45__cpo4cendE,(_ZN40_INTERNAL_aa9ed885_4_k_cu_7342b798_171524cuda3std6ranges3__45__cpo4swapE - _ZN40_INTERNAL_aa9ed885_4_k_cu_7342b798_171524cuda3std3__45__cpo4cendE)
_ZN40_INTERNAL_aa9ed885_4_k_cu_7342b798_171524cuda3std3__45__cpo4cendE:
	.zero		1
	.type		_ZN40_INTERNAL_aa9ed885_4_k_cu_7342b798_171524cuda3std6ranges3__45__cpo4swapE,@object
	.size		_ZN40_INTERNAL_aa9ed885_4_k_cu_7342b798_171524cuda3std6ranges3__45__cpo4swapE,(.L_7 - _ZN40_INTERNAL_aa9ed885_4_k_cu_7342b798_171524cuda3std6ranges3__45__cpo4swapE)
_ZN40_INTERNAL_aa9ed885_4_k_cu_7342b798_171524cuda3std6ranges3__45__cpo4swapE:
	.zero		1
.L_7:


//--------------------- .nv.constant0._ZN7cutlass13device_kernelINS_4gemm6kernel13GemmUniversalIN4cute5tupleIJiiiiEEENS1_10collective13CollectiveMmaINS1_37MainloopSm90TmaGmmaWarpSpecializedFP8ILi9ENS5_IJNS4_1CILi2EEENSA_ILi4EEENSA_ILi1EEEEEENS1_35KernelTmaWarpSpecializedCooperativeEEENS5_IJNSA_ILi128EEENSA_ILi64EEESH_EEENS_12float_e5m2_tENS5_IJlSD_lEEESK_SL_NS4_8TiledMMAINS4_8MMA_AtomIJNS4_4SM904GMMA30MMA_64x64x32_F32E5M2E5M2_SS_TNILNSP_7ScaleInE1ELSR_1EEEEEENS4_6LayoutINS5_IJSB_SD_SD_EEENS5_IJSD_NSA_ILi0EEESW_EEEEENS5_IJNS4_10UnderscoreESZ_SZ_EEEEENS4_23SM90_TMA_LOAD_MULTICASTENS4_14ComposedLayoutINS4_7SwizzleILi3ELi4ELi3EEENS4_18smem_ptr_flag_bitsILi8EEENSU_INS5_IJNSA_ILi8EEESH_EEENS5_IJSH_SD_EEEEEEEvNS4_8identityES12_S1C_vS1D_EENS_8epilogue10collective6detail29Sm90TmaWarpSpecializedAdapterINS1G_15DefaultEpilogueISK_SL_SL_NS1F_6thread17LinearCombinationISK_Li1EffLNS1K_9ScaleType4KindE0ELNS_15FloatRoundStyleE2ESK_EENS1_15EpilogueDefaultEEEEEvvEEEEvNT_6ParamsE --------------------------
	.section	.nv.constant0._ZN7cutlass13device_kernelINS_4gemm6kernel13GemmUniversalIN4cute5tupleIJiiiiEEENS1_10collective13CollectiveMmaINS1_37MainloopSm90TmaGmmaWarpSpecializedFP8ILi9ENS5_IJNS4_1CILi2EEENSA_ILi4EEENSA_ILi1EEEEEENS1_35KernelTmaWarpSpecializedCooperativeEEENS5_IJNSA_ILi128EEENSA_ILi64EEESH_EEENS_12float_e5m2_tENS5_IJlSD_lEEESK_SL_NS4_8TiledMMAINS4_8MMA_AtomIJNS4_4SM904GMMA30MMA_64x64x32_F32E5M2E5M2_SS_TNILNSP_7ScaleInE1ELSR_1EEEEEENS4_6LayoutINS5_IJSB_SD_SD_EEENS5_IJSD_NSA_ILi0EEESW_EEEEENS5_IJNS4_10UnderscoreESZ_SZ_EEEEENS4_23SM90_TMA_LOAD_MULTICASTENS4_14ComposedLayoutINS4_7SwizzleILi3ELi4ELi3EEENS4_18smem_ptr_flag_bitsILi8EEENSU_INS5_IJNSA_ILi8EEESH_EEENS5_IJSH_SD_EEEEEEEvNS4_8identityES12_S1C_vS1D_EENS_8epilogue10collective6detail29Sm90TmaWarpSpecializedAdapterINS1G_15DefaultEpilogueISK_SL_SL_NS1F_6thread17LinearCombinationISK_Li1EffLNS1K_9ScaleType4KindE0ELNS_15FloatRoundStyleE2ESK_EENS1_15EpilogueDefaultEEEEEvvEEEEvNT_6ParamsE,"a",@progbits
	.sectionflags	@""
	.align	4
.nv.constant0._ZN7cutlass13device_kernelINS_4gemm6kernel13GemmUniversalIN4cute5tupleIJiiiiEEENS1_10collective13CollectiveMmaINS1_37MainloopSm90TmaGmmaWarpSpecializedFP8ILi9ENS5_IJNS4_1CILi2EEENSA_ILi4EEENSA_ILi1EEEEEENS1_35KernelTmaWarpSpecializedCooperativeEEENS5_IJNSA_ILi128EEENSA_ILi64EEESH_EEENS_12float_e5m2_tENS5_IJlSD_lEEESK_SL_NS4_8TiledMMAINS4_8MMA_AtomIJNS4_4SM904GMMA30MMA_64x64x32_F32E5M2E5M2_SS_TNILNSP_7ScaleInE1ELSR_1EEEEEENS4_6LayoutINS5_IJSB_SD_SD_EEENS5_IJSD_NSA_ILi0EEESW_EEEEENS5_IJNS4_10UnderscoreESZ_SZ_EEEEENS4_23SM90_TMA_LOAD_MULTICASTENS4_14ComposedLayoutINS4_7SwizzleILi3ELi4ELi3EEENS4_18smem_ptr_flag_bitsILi8EEENSU_INS5_IJNSA_ILi8EEESH_EEENS5_IJSH_SD_EEEEEEEvNS4_8identityES12_S1C_vS1D_EENS_8epilogue10collective6detail29Sm90TmaWarpSpecializedAdapterINS1G_15DefaultEpilogueISK_SL_SL_NS1F_6thread17LinearCombinationISK_Li1EffLNS1K_9ScaleType4KindE0ELNS_15FloatRoundStyleE2ESK_EENS1_15EpilogueDefaultEEEEEvvEEEEvNT_6ParamsE:
	.zero		1664


//--------------------- SYMBOLS --------------------------

	.type		.nv.reservedSmem.offset0,@object
	.size		.nv.reservedSmem.offset0,0x4
